// auto-generated by cutlass_sweep.gemm — config: {"arch": "sm_100", "cluster_m": 2, "cluster_n": 1, "dtype": "int8", "stages": 5, "tile_k": 128, "tile_m": 128, "tile_n": 128}
#include "cutlass/cutlass.h"
#include "cutlass/gemm/collective/collective_builder.hpp"
#include "cutlass/gemm/device/gemm_universal_adapter.h"
#include "cutlass/gemm/kernel/gemm_universal.hpp"
#include "cutlass/epilogue/collective/collective_builder.hpp"

using ElemA = int8_t;
using ElemB = int8_t;
using ElemCD = int8_t;
using Acc  = int32_t;
using TileShape    = cute::Shape<cute::_128, cute::_128, cute::_128>;
using ClusterShape = cute::Shape<cute::_2, cute::_1, cute::_1>;

using CollectiveEpilogue = typename cutlass::epilogue::collective::CollectiveBuilder<
    cutlass::arch::Sm100, cutlass::arch::OpClassTensorOp,
    TileShape, ClusterShape,
    cutlass::epilogue::collective::EpilogueTileAuto,
    Acc, Acc,
    ElemCD, cutlass::layout::RowMajor, 128 / cutlass::sizeof_bits<ElemCD>::value,
    ElemCD, cutlass::layout::RowMajor, 128 / cutlass::sizeof_bits<ElemCD>::value,
    cutlass::epilogue::collective::EpilogueScheduleAuto
  >::CollectiveOp;

using CollectiveMainloop = typename cutlass::gemm::collective::CollectiveBuilder<
    cutlass::arch::Sm100, cutlass::arch::OpClassTensorOp,
    ElemA, cutlass::layout::RowMajor, 128 / cutlass::sizeof_bits<ElemA>::value,
    ElemB, cutlass::layout::ColumnMajor, 128 / cutlass::sizeof_bits<ElemB>::value,
    Acc,
    TileShape, ClusterShape,
    cutlass::gemm::collective::StageCount<5>,
    cutlass::gemm::collective::KernelScheduleAuto
  >::CollectiveOp;

using GemmKernel = cutlass::gemm::kernel::GemmUniversal<
    cute::Shape<int,int,int,int>,
    CollectiveMainloop,
    CollectiveEpilogue
>;
using Gemm = cutlass::gemm::device::GemmUniversalAdapter<GemmKernel>;

// Force the device kernel symbol into the cubin without needing a host main.
auto* _anchor = &cutlass::device_kernel<GemmKernel>;


// ===== COMPILED SASS (sm_100a) =====

	.target	sm_100a

	.elftype	@"ET_EXEC"


//--------------------- .note.nv.tkinfo           --------------------------
	.section	.note.nv.tkinfo,"",@"SHT_NOTE"
	.sectionflags	@"SHF_NOTE_NV_TKINFO"
	.tkinfo
        /*0018*/ 	.word	0x00000002
        /*0030*/ 	.string	""
        /*0030*/ 	.string	"ptxas"
        /*0030*/ 	.string	"Cuda compilation tools, release 13.0, V13.0.88"
        /*0030*/ 	.string	"Build cuda_13.0.r13.0/compiler.36424714_0"
        /*0030*/ 	.string	"-arch sm_100a -m 64 "



//--------------------- .note.nv.cuinfo           --------------------------
	.section	.note.nv.cuinfo,"",@"SHT_NOTE"
	.sectionflags	@"SHF_NOTE_NV_CUINFO"
        /*0018*/ 	.short	0x0002
        /*001a*/ 	.short	0x0064
        /*001c*/ 	.short	0x0082
	.zero		2


//--------------------- .nv.info                  --------------------------
	.section	.nv.info,"",@"SHT_CUDA_INFO"
	.align	4


	//----- nvinfo : EIATTR_REGCOUNT
	.align		4
        /*0000*/ 	.byte	0x04, 0x2f
        /*0002*/ 	.short	(.L_19 - .L_18)
	.align		4
.L_18:
        /*0004*/ 	.word	index@(_ZN7cutlass13device_kernelINS_4gemm6kernel13GemmUniversalIN4cute5tupleIJiiiiEEENS1_10collective13CollectiveMmaINS1_35MainloopSm100TmaUmmaWarpSpecializedILi5ELi2ELi4ENS5_IJNS4_1CILi2EEENSA_ILi1EEESC_EEEEENS5_IJNSA_ILi128EEESF_SF_EEEaNS5_IJlSC_lEEEaSH_NS4_8TiledMMAINS4_8MMA_AtomIJNS4_21SM100_MMA_S8_2x1SM_SSIaaiLi128ELi128ELNS4_4UMMA5MajorE0ELSM_0ELNSL_8SaturateE0EEEEEENS4_6LayoutINS5_IJSC_SC_SC_EEENS5_IJNSA_ILi0EEESS_SS_EEEEENS5_IJNS4_10UnderscoreESV_SV_EEEEENS4_18SM100_TMA_2SM_LOADENS4_14ComposedLayoutINS4_7SwizzleILi3ELi4ELi3EEENS4_18smem_ptr_flag_bitsILi8EEENSQ_INS5_IJNSA_ILi8EEESF_EEENS5_IJSF_SC_EEEEEEEvNS4_8identityESY_S18_vS19_EENS_8epilogue10collective18CollectiveEpilogueINS1B_23Sm100TmaWarpSpecializedILi2ELi2ELi32ELb0ELb0EEEJNS5_IJNSA_ILi64EEESF_SF_EEENS5_IJNSQ_IS1G_SC_EENSQ_INS5_IJNSA_ILi32EEESB_EEENS5_IJSC_S1G_EEEEEEEEaSH_aSH_NS1B_6fusion15FusionCallbacksIS1F_NS1O_17LinearCombinationIaiaiLNS_15FloatRoundStyleE2EEES1H_S1N_JEEENS4_5SM1004TMEM4LOAD26SM100_TMEM_LOAD_32dp32b32xENS4_13SM90_TMA_LOADENSZ_INS10_ILi1ELi4ELi3EEES13_NSQ_INS5_IJS14_S1J_EEENS5_IJS1J_SC_EEEEEEENS4_39AutoVectorizingCopyWithAssumedAlignmentILi128EEENS4_14SM90_TMA_STOREES23_S25_S25_EEEvvEEEEvNT_6ParamsE)
        /*0008*/ 	.word	0x0000007a


	//----- nvinfo : EIATTR_FRAME_SIZE
	.align		4
.L_19:
        /*000c*/ 	.byte	0x04, 0x11
        /*000e*/ 	.short	(.L_21 - .L_20)
	.align		4
.L_20:
        /*0010*/ 	.word	index@($__internal_2_$__cuda_sm10x_tcgen05_guardrail_trap_unallocated_columns_being_dealloced)
        /*0014*/ 	.word	0x00000000


	//----- nvinfo : EIATTR_FRAME_SIZE
	.align		4
.L_21:
        /*0018*/ 	.byte	0x04, 0x11
        /*001a*/ 	.short	(.L_23 - .L_22)
	.align		4
.L_22:
        /*001c*/ 	.word	index@($__internal_1_$__cuda_sm10x_tcgen05_guardrail_trap_phase_invalid_during_alloc)
        /*0020*/ 	.word	0x00000000


	//----- nvinfo : EIATTR_FRAME_SIZE
	.align		4
.L_23:
        /*0024*/ 	.byte	0x04, 0x11
        /*0026*/ 	.short	(.L_25 - .L_24)
	.align		4
.L_24:
        /*0028*/ 	.word	index@($__internal_0_$__cuda_sm10x_tcgen05_guardrail_trap_col_being_dealloced_not_returned_by_alloc)
        /*002c*/ 	.word	0x00000000


	//----- nvinfo : EIATTR_FRAME_SIZE
	.align		4
.L_25:
        /*0030*/ 	.byte	0x04, 0x11
        /*0032*/ 	.short	(.L_27 - .L_26)
	.align		4
.L_26:
        /*0034*/ 	.word	index@(_ZN7cutlass13device_kernelINS_4gemm6kernel13GemmUniversalIN4cute5tupleIJiiiiEEENS1_10collective13CollectiveMmaINS1_35MainloopSm100TmaUmmaWarpSpecializedILi5ELi2ELi4ENS5_IJNS4_1CILi2EEENSA_ILi1EEESC_EEEEENS5_IJNSA_ILi128EEESF_SF_EEEaNS5_IJlSC_lEEEaSH_NS4_8TiledMMAINS4_8MMA_AtomIJNS4_21SM100_MMA_S8_2x1SM_SSIaaiLi128ELi128ELNS4_4UMMA5MajorE0ELSM_0ELNSL_8SaturateE0EEEEEENS4_6LayoutINS5_IJSC_SC_SC_EEENS5_IJNSA_ILi0EEESS_SS_EEEEENS5_IJNS4_10UnderscoreESV_SV_EEEEENS4_18SM100_TMA_2SM_LOADENS4_14ComposedLayoutINS4_7SwizzleILi3ELi4ELi3EEENS4_18smem_ptr_flag_bitsILi8EEENSQ_INS5_IJNSA_ILi8EEESF_EEENS5_IJSF_SC_EEEEEEEvNS4_8identityESY_S18_vS19_EENS_8epilogue10collective18CollectiveEpilogueINS1B_23Sm100TmaWarpSpecializedILi2ELi2ELi32ELb0ELb0EEEJNS5_IJNSA_ILi64EEESF_SF_EEENS5_IJNSQ_IS1G_SC_EENSQ_INS5_IJNSA_ILi32EEESB_EEENS5_IJSC_S1G_EEEEEEEEaSH_aSH_NS1B_6fusion15FusionCallbacksIS1F_NS1O_17LinearCombinationIaiaiLNS_15FloatRoundStyleE2EEES1H_S1N_JEEENS4_5SM1004TMEM4LOAD26SM100_TMEM_LOAD_32dp32b32xENS4_13SM90_TMA_LOADENSZ_INS10_ILi1ELi4ELi3EEES13_NSQ_INS5_IJS14_S1J_EEENS5_IJS1J_SC_EEEEEEENS4_39AutoVectorizingCopyWithAssumedAlignmentILi128EEENS4_14SM90_TMA_STOREES23_S25_S25_EEEvvEEEEvNT_6ParamsE)
        /*0038*/ 	.word	0x00000000


	//----- nvinfo : EIATTR_MIN_STACK_SIZE
	.align		4
.L_27:
        /*003c*/ 	.byte	0x04, 0x12
        /*003e*/ 	.short	(.L_29 - .L_28)
	.align		4
.L_28:
        /*0040*/ 	.word	index@(_ZN7cutlass13device_kernelINS_4gemm6kernel13GemmUniversalIN4cute5tupleIJiiiiEEENS1_10collective13CollectiveMmaINS1_35MainloopSm100TmaUmmaWarpSpecializedILi5ELi2ELi4ENS5_IJNS4_1CILi2EEENSA_ILi1EEESC_EEEEENS5_IJNSA_ILi128EEESF_SF_EEEaNS5_IJlSC_lEEEaSH_NS4_8TiledMMAINS4_8MMA_AtomIJNS4_21SM100_MMA_S8_2x1SM_SSIaaiLi128ELi128ELNS4_4UMMA5MajorE0ELSM_0ELNSL_8SaturateE0EEEEEENS4_6LayoutINS5_IJSC_SC_SC_EEENS5_IJNSA_ILi0EEESS_SS_EEEEENS5_IJNS4_10UnderscoreESV_SV_EEEEENS4_18SM100_TMA_2SM_LOADENS4_14ComposedLayoutINS4_7SwizzleILi3ELi4ELi3EEENS4_18smem_ptr_flag_bitsILi8EEENSQ_INS5_IJNSA_ILi8EEESF_EEENS5_IJSF_SC_EEEEEEEvNS4_8identityESY_S18_vS19_EENS_8epilogue10collective18CollectiveEpilogueINS1B_23Sm100TmaWarpSpecializedILi2ELi2ELi32ELb0ELb0EEEJNS5_IJNSA_ILi64EEESF_SF_EEENS5_IJNSQ_IS1G_SC_EENSQ_INS5_IJNSA_ILi32EEESB_EEENS5_IJSC_S1G_EEEEEEEEaSH_aSH_NS1B_6fusion15FusionCallbacksIS1F_NS1O_17LinearCombinationIaiaiLNS_15FloatRoundStyleE2EEES1H_S1N_JEEENS4_5SM1004TMEM4LOAD26SM100_TMEM_LOAD_32dp32b32xENS4_13SM90_TMA_LOADENSZ_INS10_ILi1ELi4ELi3EEES13_NSQ_INS5_IJS14_S1J_EEENS5_IJS1J_SC_EEEEEEENS4_39AutoVectorizingCopyWithAssumedAlignmentILi128EEENS4_14SM90_TMA_STOREES23_S25_S25_EEEvvEEEEvNT_6ParamsE)
        /*0044*/ 	.word	0x00000000
.L_29:


//--------------------- .nv.compat                --------------------------
	.section	.nv.compat,"",@"SHT_CUDA_COMPAT_INFO"
	.align	4
        /*0000*/ 	.byte	0x02, 0x09, 0x01, 0x00, 0x02, 0x02, 0x03, 0x00, 0x02, 0x05, 0x06, 0x00, 0x03, 0x07, 0x01, 0x01
        /*0010*/ 	.byte	0x02, 0x03, 0x01, 0x00, 0x02, 0x06, 0x01, 0x00, 0x04, 0x0b, 0x08, 0x00, 0x01, 0x00, 0x00, 0x00
        /*0020*/ 	.byte	0x00, 0x00, 0x00, 0x00


//--------------------- .nv.info._ZN7cutlass13device_kernelINS_4gemm6kernel13GemmUniversalIN4cute5tupleIJiiiiEEENS1_10collective13CollectiveMmaINS1_35MainloopSm100TmaUmmaWarpSpecializedILi5ELi2ELi4ENS5_IJNS4_1CILi2EEENSA_ILi1EEESC_EEEEENS5_IJNSA_ILi128EEESF_SF_EEEaNS5_IJlSC_lEEEaSH_NS4_8TiledMMAINS4_8MMA_AtomIJNS4_21SM100_MMA_S8_2x1SM_SSIaaiLi128ELi128ELNS4_4UMMA5MajorE0ELSM_0ELNSL_8SaturateE0EEEEEENS4_6LayoutINS5_IJSC_SC_SC_EEENS5_IJNSA_ILi0EEESS_SS_EEEEENS5_IJNS4_10UnderscoreESV_SV_EEEEENS4_18SM100_TMA_2SM_LOADENS4_14ComposedLayoutINS4_7SwizzleILi3ELi4ELi3EEENS4_18smem_ptr_flag_bitsILi8EEENSQ_INS5_IJNSA_ILi8EEESF_EEENS5_IJSF_SC_EEEEEEEvNS4_8identityESY_S18_vS19_EENS_8epilogue10collective18CollectiveEpilogueINS1B_23Sm100TmaWarpSpecializedILi2ELi2ELi32ELb0ELb0EEEJNS5_IJNSA_ILi64EEESF_SF_EEENS5_IJNSQ_IS1G_SC_EENSQ_INS5_IJNSA_ILi32EEESB_EEENS5_IJSC_S1G_EEEEEEEEaSH_aSH_NS1B_6fusion15FusionCallbacksIS1F_NS1O_17LinearCombinationIaiaiLNS_15FloatRoundStyleE2EEES1H_S1N_JEEENS4_5SM1004TMEM4LOAD26SM100_TMEM_LOAD_32dp32b32xENS4_13SM90_TMA_LOADENSZ_INS10_ILi1ELi4ELi3EEES13_NSQ_INS5_IJS14_S1J_EEENS5_IJS1J_SC_EEEEEEENS4_39AutoVectorizingCopyWithAssumedAlignmentILi128EEENS4_14SM90_TMA_STOREES23_S25_S25_EEEvvEEEEvNT_6ParamsE --------------------------
	.section	.nv.info._ZN7cutlass13device_kernelINS_4gemm6kernel13GemmUniversalIN4cute5tupleIJiiiiEEENS1_10collective13CollectiveMmaINS1_35MainloopSm100TmaUmmaWarpSpecializedILi5ELi2ELi4ENS5_IJNS4_1CILi2EEENSA_ILi1EEESC_EEEEENS5_IJNSA_ILi128EEESF_SF_EEEaNS5_IJlSC_lEEEaSH_NS4_8TiledMMAINS4_8MMA_AtomIJNS4_21SM100_MMA_S8_2x1SM_SSIaaiLi128ELi128ELNS4_4UMMA5MajorE0ELSM_0ELNSL_8SaturateE0EEEEEENS4_6LayoutINS5_IJSC_SC_SC_EEENS5_IJNSA_ILi0EEESS_SS_EEEEENS5_IJNS4_10UnderscoreESV_SV_EEEEENS4_18SM100_TMA_2SM_LOADENS4_14ComposedLayoutINS4_7SwizzleILi3ELi4ELi3EEENS4_18smem_ptr_flag_bitsILi8EEENSQ_INS5_IJNSA_ILi8EEESF_EEENS5_IJSF_SC_EEEEEEEvNS4_8identityESY_S18_vS19_EENS_8epilogue10collective18CollectiveEpilogueINS1B_23Sm100TmaWarpSpecializedILi2ELi2ELi32ELb0ELb0EEEJNS5_IJNSA_ILi64EEESF_SF_EEENS5_IJNSQ_IS1G_SC_EENSQ_INS5_IJNSA_ILi32EEESB_EEENS5_IJSC_S1G_EEEEEEEEaSH_aSH_NS1B_6fusion15FusionCallbacksIS1F_NS1O_17LinearCombinationIaiaiLNS_15FloatRoundStyleE2EEES1H_S1N_JEEENS4_5SM1004TMEM4LOAD26SM100_TMEM_LOAD_32dp32b32xENS4_13SM90_TMA_LOADENSZ_INS10_ILi1ELi4ELi3EEES13_NSQ_INS5_IJS14_S1J_EEENS5_IJS1J_SC_EEEEEEENS4_39AutoVectorizingCopyWithAssumedAlignmentILi128EEENS4_14SM90_TMA_STOREES23_S25_S25_EEEvvEEEEvNT_6ParamsE,"",@"SHT_CUDA_INFO"
	.sectionflags	@""
	.align	4


	//----- nvinfo : EIATTR_CUDA_API_VERSION
	.align		4
        /*0000*/ 	.byte	0x04, 0x37
        /*0002*/ 	.short	(.L_31 - .L_30)
.L_30:
        /*0004*/ 	.word	0x00000082


	//----- nvinfo : EIATTR_KPARAM_INFO
	.align		4
.L_31:
        /*0008*/ 	.byte	0x04, 0x17
        /*000a*/ 	.short	(.L_33 - .L_32)
.L_32:
        /*000c*/ 	.word	0x00000000
        /*0010*/ 	.short	0x0000
        /*0012*/ 	.short	0x0000
        /*0014*/ 	.byte	0x00, 0xf0, 0x01, 0x20


	//----- nvinfo : EIATTR_AT_ENTRY_FRAGMENTS
	.align		4
.L_33:
        /*0018*/ 	.byte	0x04, 0x4f
        /*001a*/ 	.short	(.L_35 - .L_34)


	//   ....[0]....
.L_34:
        /*001c*/ 	.word	0x00000007


	//----- nvinfo : EIATTR_RESERVED_SMEM_USED
	.align		4
.L_35:
        /*0020*/ 	.byte	0x01, 0x41
	.zero		2


	//----- nvinfo : EIATTR_SPARSE_MMA_MASK
	.align		4
        /*0024*/ 	.byte	0x03, 0x50
        /*0026*/ 	.short	0x0000


	//----- nvinfo : EIATTR_TCGEN05_2CTA_USED
	.align		4
        /*0028*/ 	.byte	0x01, 0x52
	.zero		2


	//----- nvinfo : EIATTR_MAXREG_COUNT
	.align		4
        /*002c*/ 	.byte	0x03, 0x1b
        /*002e*/ 	.short	0x00ff


	//----- nvinfo : EIATTR_NUM_BARRIERS
	.align		4
        /*0030*/ 	.byte	0x02, 0x4c
        /*0032*/ 	.byte	0x07
	.zero		1


	//----- nvinfo : EIATTR_EXTERNS
	.align		4
        /*0034*/ 	.byte	0x04, 0x0f
        /*0036*/ 	.short	(.L_37 - .L_36)


	//   ....[0]....
	.align		4
.L_36:
        /*0038*/ 	.word	index@(__assertfail)


	//----- nvinfo : EIATTR_MERCURY_ISA_VERSION
	.align		4
.L_37:
        /*003c*/ 	.byte	0x03, 0x5f
        /*003e*/ 	.short	0x0101


	//----- nvinfo : EIATTR_INT_WARP_WIDE_INSTR_OFFSETS
	.align		4
        /*0040*/ 	.byte	0x04, 0x31
        /*0042*/ 	.short	(.L_39 - .L_38)


	//   ....[0]....
.L_38:
        /*0044*/ 	.word	0x00000cf0


	//   ....[1]....
        /*0048*/ 	.word	0x00000d90


	//   ....[2]....
        /*004c*/ 	.word	0x000020b0


	//   ....[3]....
        /*0050*/ 	.word	0x00004020


	//   ....[4]....
        /*0054*/ 	.word	0x00004040


	//   ....[5]....
        /*0058*/ 	.word	0x00004070


	//   ....[6]....
        /*005c*/ 	.word	0x000049a0


	//   ....[7]....
        /*0060*/ 	.word	0x000049c0


	//   ....[8]....
        /*0064*/ 	.word	0x00004ac0


	//   ....[9]....
        /*0068*/ 	.word	0x00004c50


	//   ....[10]....
        /*006c*/ 	.word	0x00004c60


	//   ....[11]....
        /*0070*/ 	.word	0x00004df0


	//----- nvinfo : EIATTR_COOP_GROUP_MASK_REGIDS
	.align		4
.L_39:
        /*0074*/ 	.byte	0x04, 0x29
        /*0076*/ 	.short	(.L_41 - .L_40)


	//   ....[0]....
.L_40:
        /*0078*/ 	.word	0xffffffff


	//   ....[1]....
        /*007c*/ 	.word	0xffffffff


	//   ....[2]....
        /*0080*/ 	.word	0xffffffff


	//   ....[3]....
        /*0084*/ 	.word	0xffffffff


	//   ....[4]....
        /*0088*/ 	.word	0xffffffff


	//   ....[5]....
        /*008c*/ 	.word	0xffffffff


	//   ....[6]....
        /*0090*/ 	.word	0xffffffff


	//   ....[7]....
        /*0094*/ 	.word	0xffffffff


	//   ....[8]....
        /*0098*/ 	.word	0xffffffff


	//   ....[9]....
        /*009c*/ 	.word	0xffffffff


	//   ....[10]....
        /*00a0*/ 	.word	0xffffffff


	//   ....[11]....
        /*00a4*/ 	.word	0xffffffff


	//   ....[12]....
        /*00a8*/ 	.word	0xffffffff


	//   ....[13]....
        /*00ac*/ 	.word	0xffffffff


	//----- nvinfo : EIATTR_COOP_GROUP_INSTR_OFFSETS
	.align		4
.L_41:
        /*00b0*/ 	.byte	0x04, 0x28
        /*00b2*/ 	.short	(.L_43 - .L_42)


	//   ....[0]....
.L_42:
        /*00b4*/ 	.word	0x000000c0


	//   ....[1]....
        /*00b8*/ 	.word	0x00000500


	//   ....[2]....
        /*00bc*/ 	.word	0x000006a0


	//   ....[3]....
        /*00c0*/ 	.word	0x000007f0


	//   ....[4]....
        /*00c4*/ 	.word	0x000008e0


	//   ....[5]....
        /*00c8*/ 	.word	0x00000a40


	//   ....[6]....
        /*00cc*/ 	.word	0x00000bd0


	//   ....[7]....
        /*00d0*/ 	.word	0x00000e10


	//   ....[8]....
        /*00d4*/ 	.word	0x00001f90


	//   ....[9]....
        /*00d8*/ 	.word	0x00002e00


	//   ....[10]....
        /*00dc*/ 	.word	0x000032d0


	//   ....[11]....
        /*00e0*/ 	.word	0x00003300


	//   ....[12]....
        /*00e4*/ 	.word	0x00003f20


	//   ....[13]....
        /*00e8*/ 	.word	0x00004130


	//----- nvinfo : EIATTR_VRC_CTA_INIT_COUNT
	.align		4
.L_43:
        /*00ec*/ 	.byte	0x02, 0x4a
        /*00ee*/ 	.byte	0x80
	.zero		1


	//----- nvinfo : EIATTR_SYSCALL_OFFSETS
	.align		4
        /*00f0*/ 	.byte	0x04, 0x46
        /*00f2*/ 	.short	(.L_45 - .L_44)


	//   ....[0]....
.L_44:
        /*00f4*/ 	.word	0x00005850


	//   ....[1]....
        /*00f8*/ 	.word	0x00005990


	//   ....[2]....
        /*00fc*/ 	.word	0x00006170


	//   ....[3]....
        /*0100*/ 	.word	0x00006f70


	//----- nvinfo : EIATTR_MBARRIER_INSTR_OFFSETS
	.align		4
.L_45:
        /*0104*/ 	.byte	0x04, 0x39
        /*0106*/ 	.short	(.L_47 - .L_46)


	//   ....[0]....
.L_46:
        /*0108*/ 	.word	0x000005f0
        /*010c*/ 	.word	0x000000ff
        /*0110*/ 	.word	0x00000000
        /*0114*/ 	.short	0x0100
        /*0116*/ 	.byte	0x08
	.zero		1


	//   ....[1]....
        /*0118*/ 	.word	0x00000600
        /*011c*/ 	.word	0x000000ff
        /*0120*/ 	.word	0x00000028
        /*0124*/ 	.short	0x0100
        /*0126*/ 	.byte	0x08
	.zero		1


	//   ....[2]....
        /*0128*/ 	.word	0x00000610
        /*012c*/ 	.word	0x000000ff
        /*0130*/ 	.word	0x00000008
        /*0134*/ 	.short	0x0100
        /*0136*/ 	.byte	0x08
	.zero		1


	//   ....[3]....
        /*0138*/ 	.word	0x00000620
        /*013c*/ 	.word	0x000000ff
        /*0140*/ 	.word	0x00000030
        /*0144*/ 	.short	0x0100
        /*0146*/ 	.byte	0x08
	.zero		1


	//   ....[4]....
        /*0148*/ 	.word	0x00000630
        /*014c*/ 	.word	0x000000ff
        /*0150*/ 	.word	0x00000010
        /*0154*/ 	.short	0x0100
        /*0156*/ 	.byte	0x08
	.zero		1


	//   ....[5]....
        /*0158*/ 	.word	0x00000640
        /*015c*/ 	.word	0x000000ff
        /*0160*/ 	.word	0x00000038
        /*0164*/ 	.short	0x0100
        /*0166*/ 	.byte	0x08
	.zero		1


	//   ....[6]....
        /*0168*/ 	.word	0x00000650
        /*016c*/ 	.word	0x000000ff
        /*0170*/ 	.word	0x00000018
        /*0174*/ 	.short	0x0100
        /*0176*/ 	.byte	0x08
	.zero		1


	//   ....[7]....
        /*0178*/ 	.word	0x00000660
        /*017c*/ 	.word	0x000000ff
        /*0180*/ 	.word	0x00000040
        /*0184*/ 	.short	0x0100
        /*0186*/ 	.byte	0x08
	.zero		1


	//   ....[8]....
        /*0188*/ 	.word	0x00000670
        /*018c*/ 	.word	0x000000ff
        /*0190*/ 	.word	0x00000020
        /*0194*/ 	.short	0x0100
        /*0196*/ 	.byte	0x08
	.zero		1


	//   ....[9]....
        /*0198*/ 	.word	0x00000680
        /*019c*/ 	.word	0x000000ff
        /*01a0*/ 	.word	0x00000048
        /*01a4*/ 	.short	0x0100
        /*01a6*/ 	.byte	0x08
	.zero		1


	//   ....[10]....
        /*01a8*/ 	.word	0x000007a0
        /*01ac*/ 	.word	0x000000ff
        /*01b0*/ 	.word	0x00000050
        /*01b4*/ 	.short	0x0100
        /*01b6*/ 	.byte	0x09
	.zero		1


	//   ....[11]....
        /*01b8*/ 	.word	0x000007b0
        /*01bc*/ 	.word	0x000000ff
        /*01c0*/ 	.word	0x00000060
        /*01c4*/ 	.short	0x0100
        /*01c6*/ 	.byte	0x09
	.zero		1


	//   ....[12]....
        /*01c8*/ 	.word	0x000007c0
        /*01cc*/ 	.word	0x000000ff
        /*01d0*/ 	.word	0x00000058
        /*01d4*/ 	.short	0x0100
        /*01d6*/ 	.byte	0x09
	.zero		1


	//   ....[13]....
        /*01d8*/ 	.word	0x000007d0
        /*01dc*/ 	.word	0x000000ff
        /*01e0*/ 	.word	0x00000068
        /*01e4*/ 	.short	0x0100
        /*01e6*/ 	.byte	0x09
	.zero		1


	//   ....[14]....
        /*01e8*/ 	.word	0x000008b0
        /*01ec*/ 	.word	0x000000ff
        /*01f0*/ 	.word	0x00000070
        /*01f4*/ 	.short	0x0100
        /*01f6*/ 	.byte	0x08
	.zero		1


	//   ....[15]....
        /*01f8*/ 	.word	0x000008c0
        /*01fc*/ 	.word	0x000000ff
        /*0200*/ 	.word	0x00000078
        /*0204*/ 	.short	0x0100
        /*0206*/ 	.byte	0x08
	.zero		1


	//   ....[16]....
        /*0208*/ 	.word	0x000009f0
        /*020c*/ 	.word	0x000000ff
        /*0210*/ 	.word	0x00000080
        /*0214*/ 	.short	0x0100
        /*0216*/ 	.byte	0x08
	.zero		1


	//   ....[17]....
        /*0218*/ 	.word	0x00000a00
        /*021c*/ 	.word	0x000000ff
        /*0220*/ 	.word	0x00000090
        /*0224*/ 	.short	0x0100
        /*0226*/ 	.byte	0x08
	.zero		1


	//   ....[18]....
        /*0228*/ 	.word	0x00000a10
        /*022c*/ 	.word	0x000000ff
        /*0230*/ 	.word	0x00000088
        /*0234*/ 	.short	0x0100
        /*0236*/ 	.byte	0x08
	.zero		1


	//   ....[19]....
        /*0238*/ 	.word	0x00000a20
        /*023c*/ 	.word	0x000000ff
        /*0240*/ 	.word	0x00000098
        /*0244*/ 	.short	0x0100
        /*0246*/ 	.byte	0x08
	.zero		1


	//   ....[20]....
        /*0248*/ 	.word	0x00000b40
        /*024c*/ 	.word	0x000000ff
        /*0250*/ 	.word	0x000000a0
        /*0254*/ 	.short	0x0100
        /*0256*/ 	.byte	0x09
	.zero		1


	//   ....[21]....
        /*0258*/ 	.word	0x00000b50
        /*025c*/ 	.word	0x000000ff
        /*0260*/ 	.word	0x000000c0
        /*0264*/ 	.short	0x0100
        /*0266*/ 	.byte	0x09
	.zero		1


	//   ....[22]....
        /*0268*/ 	.word	0x00000b60
        /*026c*/ 	.word	0x000000ff
        /*0270*/ 	.word	0x000000a8
        /*0274*/ 	.short	0x0100
        /*0276*/ 	.byte	0x09
	.zero		1


	//   ....[23]....
        /*0278*/ 	.word	0x00000b70
        /*027c*/ 	.word	0x000000ff
        /*0280*/ 	.word	0x000000c8
        /*0284*/ 	.short	0x0100
        /*0286*/ 	.byte	0x09
	.zero		1


	//   ....[24]....
        /*0288*/ 	.word	0x00000b80
        /*028c*/ 	.word	0x000000ff
        /*0290*/ 	.word	0x000000b0
        /*0294*/ 	.short	0x0100
        /*0296*/ 	.byte	0x09
	.zero		1


	//   ....[25]....
        /*0298*/ 	.word	0x00000b90
        /*029c*/ 	.word	0x000000ff
        /*02a0*/ 	.word	0x000000d0
        /*02a4*/ 	.short	0x0100
        /*02a6*/ 	.byte	0x09
	.zero		1


	//   ....[26]....
        /*02a8*/ 	.word	0x00000ba0
        /*02ac*/ 	.word	0x000000ff
        /*02b0*/ 	.word	0x000000b8
        /*02b4*/ 	.short	0x0100
        /*02b6*/ 	.byte	0x09
	.zero		1


	//   ....[27]....
        /*02b8*/ 	.word	0x00000bb0
        /*02bc*/ 	.word	0x000000ff
        /*02c0*/ 	.word	0x000000d8
        /*02c4*/ 	.short	0x0100
        /*02c6*/ 	.byte	0x09
	.zero		1


	//   ....[28]....
        /*02c8*/ 	.word	0x00000ca0
        /*02cc*/ 	.word	0x000000ff
        /*02d0*/ 	.word	0x000000e0
        /*02d4*/ 	.short	0x0100
        /*02d6*/ 	.byte	0x08
	.zero		1


	//   ....[29]....
        /*02d8*/ 	.word	0x00000cb0
        /*02dc*/ 	.word	0x000000ff
        /*02e0*/ 	.word	0x000000f0
        /*02e4*/ 	.short	0x0100
        /*02e6*/ 	.byte	0x08
	.zero		1


	//   ....[30]....
        /*02e8*/ 	.word	0x00000cc0
        /*02ec*/ 	.word	0x000000ff
        /*02f0*/ 	.word	0x000000e8
        /*02f4*/ 	.short	0x0100
        /*02f6*/ 	.byte	0x08
	.zero		1


	//   ....[31]....
        /*02f8*/ 	.word	0x00000cd0
        /*02fc*/ 	.word	0x000000ff
        /*0300*/ 	.word	0x000000f8
        /*0304*/ 	.short	0x0100
        /*0306*/ 	.byte	0x08
	.zero		1


	//   ....[32]....
        /*0308*/ 	.word	0x00000dc0
        /*030c*/ 	.word	0x000000ff
        /*0310*/ 	.word	0x00000100
        /*0314*/ 	.short	0x0100
        /*0316*/ 	.byte	0x07
	.zero		1


	//   ....[33]....
        /*0318*/ 	.word	0x000017c0
        /*031c*/ 	.word	0x00000003
        /*0320*/ 	.word	0x000000f0
        /*0324*/ 	.short	0x010a
        /*0326*/ 	.byte	0xff
	.zero		1


	//   ....[34]....
        /*0328*/ 	.word	0x000017f0
        /*032c*/ 	.word	0x00000003
        /*0330*/ 	.word	0x000000e0
        /*0334*/ 	.short	0x0101
        /*0336*/ 	.byte	0xff
	.zero		1


	//   ....[35]....
        /*0338*/ 	.word	0x000018f0
        /*033c*/ 	.word	0x000000ff
        /*0340*/ 	.word	0x00000028
        /*0344*/ 	.short	0x010a
        /*0346*/ 	.byte	0x08
	.zero		1


	//   ....[36]....
        /*0348*/ 	.word	0x000019b0
        /*034c*/ 	.word	0x000000ff
        /*0350*/ 	.word	0x00000028
        /*0354*/ 	.short	0x010a
        /*0356*/ 	.byte	0x21
	.zero		1


	//   ....[37]....
        /*0358*/ 	.word	0x00001b70
        /*035c*/ 	.word	0x000000ff
        /*0360*/ 	.word	0x00000028
        /*0364*/ 	.short	0x010a
        /*0366*/ 	.byte	0x08
	.zero		1


	//   ....[38]....
        /*0368*/ 	.word	0x00001c50
        /*036c*/ 	.word	0x000000ff
        /*0370*/ 	.word	0x00000078
        /*0374*/ 	.short	0x0101
        /*0376*/ 	.byte	0x06
	.zero		1


	//   ....[39]....
        /*0378*/ 	.word	0x00001c70
        /*037c*/ 	.word	0x000000ff
        /*0380*/ 	.word	0x00000028
        /*0384*/ 	.short	0x010a
        /*0386*/ 	.byte	0x08
	.zero		1


	//   ....[40]....
        /*0388*/ 	.word	0x00001cf0
        /*038c*/ 	.word	0x000000ff
        /*0390*/ 	.word	0x00000028
        /*0394*/ 	.short	0x010a
        /*0396*/ 	.byte	0x11
	.zero		1


	//   ....[41]....
        /*0398*/ 	.word	0x00001e80
        /*039c*/ 	.word	0x000000ff
        /*03a0*/ 	.word	0x00000028
        /*03a4*/ 	.short	0x010a
        /*03a6*/ 	.byte	0x08
	.zero		1


	//   ....[42]....
        /*03a8*/ 	.word	0x00001fc0
        /*03ac*/ 	.word	0x00000002
        /*03b0*/ 	.word	0x00000080
        /*03b4*/ 	.short	0x010a
        /*03b6*/ 	.byte	0xff
	.zero		1


	//   ....[43]....
        /*03b8*/ 	.word	0x00002080
        /*03bc*/ 	.word	0x00000002
        /*03c0*/ 	.word	0x00000000
        /*03c4*/ 	.short	0x0101
        /*03c6*/ 	.byte	0xff
	.zero		1


	//   ....[44]....
        /*03c8*/ 	.word	0x000025e0
        /*03cc*/ 	.word	0x000000ff
        /*03d0*/ 	.word	0x00000000
        /*03d4*/ 	.short	0x010a
        /*03d6*/ 	.byte	0x04
	.zero		1


	//   ....[45]....
        /*03d8*/ 	.word	0x00002670
        /*03dc*/ 	.word	0x000000ff
        /*03e0*/ 	.word	0x00000000
        /*03e4*/ 	.short	0x010a
        /*03e6*/ 	.byte	0x04
	.zero		1


	//   ....[46]....
        /*03e8*/ 	.word	0x00002700
        /*03ec*/ 	.word	0x000000ff
        /*03f0*/ 	.word	0x00000000
        /*03f4*/ 	.short	0x010a
        /*03f6*/ 	.byte	0x04
	.zero		1


	//   ....[47]....
        /*03f8*/ 	.word	0x00002790
        /*03fc*/ 	.word	0x000000ff
        /*0400*/ 	.word	0x00000000
        /*0404*/ 	.short	0x010a
        /*0406*/ 	.byte	0x04
	.zero		1


	//   ....[48]....
        /*0408*/ 	.word	0x00002830
        /*040c*/ 	.word	0x00000000
        /*0410*/ 	.word	0x00000000
        /*0414*/ 	.short	0x010a
        /*0416*/ 	.byte	0xff
	.zero		1


	//   ....[49]....
        /*0418*/ 	.word	0x00002960
        /*041c*/ 	.word	0x00000000
        /*0420*/ 	.word	0x000000e0
        /*0424*/ 	.short	0x010a
        /*0426*/ 	.byte	0xff
	.zero		1


	//   ....[50]....
        /*0428*/ 	.word	0x000029d0
        /*042c*/ 	.word	0x00000004
        /*0430*/ 	.word	0x00000000
        /*0434*/ 	.short	0x0101
        /*0436*/ 	.byte	0xff
	.zero		1


	//   ....[51]....
        /*0438*/ 	.word	0x000029f0
        /*043c*/ 	.word	0x000000ff
        /*0440*/ 	.word	0x00000090
        /*0444*/ 	.short	0x010a
        /*0446*/ 	.byte	0x05
	.zero		1


	//   ....[52]....
        /*0448*/ 	.word	0x00002b10
        /*044c*/ 	.word	0x00000000
        /*0450*/ 	.word	0x00000080
        /*0454*/ 	.short	0x010a
        /*0456*/ 	.byte	0xff
	.zero		1


	//   ....[53]....
        /*0458*/ 	.word	0x00002c10
        /*045c*/ 	.word	0x00000000
        /*0460*/ 	.word	0x00000000
        /*0464*/ 	.short	0x0101
        /*0466*/ 	.byte	0xff
	.zero		1


	//   ....[54]....
        /*0468*/ 	.word	0x00002ca0
        /*046c*/ 	.word	0x000000ff
        /*0470*/ 	.word	0x00000090
        /*0474*/ 	.short	0x0106
        /*0476*/ 	.byte	0x05
	.zero		1


	//   ....[55]....
        /*0478*/ 	.word	0x00002cc0
        /*047c*/ 	.word	0x000000ff
        /*0480*/ 	.word	0x00000090
        /*0484*/ 	.short	0x010a
        /*0486*/ 	.byte	0x05
	.zero		1


	//   ....[56]....
        /*0488*/ 	.word	0x00002d50
        /*048c*/ 	.word	0x000000ff
        /*0490*/ 	.word	0x00000090
        /*0494*/ 	.short	0x0106
        /*0496*/ 	.byte	0x04
	.zero		1


	//   ....[57]....
        /*0498*/ 	.word	0x00002d90
        /*049c*/ 	.word	0x00000000
        /*04a0*/ 	.word	0x00000090
        /*04a4*/ 	.short	0x010a
        /*04a6*/ 	.byte	0xff
	.zero		1


	//   ....[58]....
        /*04a8*/ 	.word	0x00002fd0
        /*04ac*/ 	.word	0x000000ff
        /*04b0*/ 	.word	0x00000008
        /*04b4*/ 	.short	0x010a
        /*04b6*/ 	.byte	0x06
	.zero		1


	//   ....[59]....
        /*04b8*/ 	.word	0x00002ff0
        /*04bc*/ 	.word	0x000000ff
        /*04c0*/ 	.word	0x00000008
        /*04c4*/ 	.short	0x010a
        /*04c6*/ 	.byte	0x06
	.zero		1


	//   ....[60]....
        /*04c8*/ 	.word	0x00003180
        /*04cc*/ 	.word	0x000000ff
        /*04d0*/ 	.word	0x00000008
        /*04d4*/ 	.short	0x010a
        /*04d6*/ 	.byte	0x06
	.zero		1


	//   ....[61]....
        /*04d8*/ 	.word	0x000031a0
        /*04dc*/ 	.word	0x000000ff
        /*04e0*/ 	.word	0x00000008
        /*04e4*/ 	.short	0x010a
        /*04e6*/ 	.byte	0x06
	.zero		1


	//   ....[62]....
        /*04e8*/ 	.word	0x00003260
        /*04ec*/ 	.word	0x000000ff
        /*04f0*/ 	.word	0x00000000
        /*04f4*/ 	.short	0x0101
        /*04f6*/ 	.byte	0x07
	.zero		1


	//   ....[63]....
        /*04f8*/ 	.word	0x000035a0
        /*04fc*/ 	.word	0x00000000
        /*0500*/ 	.word	0x00000080
        /*0504*/ 	.short	0x010a
        /*0506*/ 	.byte	0xff
	.zero		1


	//   ....[64]....
        /*0508*/ 	.word	0x00003660
        /*050c*/ 	.word	0x00000000
        /*0510*/ 	.word	0x00000000
        /*0514*/ 	.short	0x0101
        /*0516*/ 	.byte	0xff
	.zero		1


	//   ....[65]....
        /*0518*/ 	.word	0x00003720
        /*051c*/ 	.word	0x000000ff
        /*0520*/ 	.word	0x00000000
        /*0524*/ 	.short	0x010a
        /*0526*/ 	.byte	0x08
	.zero		1


	//   ....[66]....
        /*0528*/ 	.word	0x00003730
        /*052c*/ 	.word	0x000000ff
        /*0530*/ 	.word	0x000000c0
        /*0534*/ 	.short	0x010a
        /*0536*/ 	.byte	0x09
	.zero		1


	//   ....[67]....
        /*0538*/ 	.word	0x000037e0
        /*053c*/ 	.word	0x000000ff
        /*0540*/ 	.word	0x00000000
        /*0544*/ 	.short	0x010a
        /*0546*/ 	.byte	0x08
	.zero		1


	//   ....[68]....
        /*0548*/ 	.word	0x00003910
        /*054c*/ 	.word	0x000000ff
        /*0550*/ 	.word	0x00000000
        /*0554*/ 	.short	0x010a
        /*0556*/ 	.byte	0x1e
	.zero		1


	//   ....[69]....
        /*0558*/ 	.word	0x00003c10
        /*055c*/ 	.word	0x000000ff
        /*0560*/ 	.word	0x00000000
        /*0564*/ 	.short	0x010a
        /*0566*/ 	.byte	0x08
	.zero		1


	//   ....[70]....
        /*0568*/ 	.word	0x00003ca0
        /*056c*/ 	.word	0x000000ff
        /*0570*/ 	.word	0x00000000
        /*0574*/ 	.short	0x010a
        /*0576*/ 	.byte	0x08
	.zero		1


	//   ....[71]....
        /*0578*/ 	.word	0x00003d30
        /*057c*/ 	.word	0x000000ff
        /*0580*/ 	.word	0x00000000
        /*0584*/ 	.short	0x010a
        /*0586*/ 	.byte	0x08
	.zero		1


	//   ....[72]....
        /*0588*/ 	.word	0x00003dd0
        /*058c*/ 	.word	0x00000000
        /*0590*/ 	.word	0x00000000
        /*0594*/ 	.short	0x010a
        /*0596*/ 	.byte	0xff
	.zero		1


	//   ....[73]....
        /*0598*/ 	.word	0x00003e10
        /*059c*/ 	.word	0x00000000
        /*05a0*/ 	.word	0x00000000
        /*05a4*/ 	.short	0x010a
        /*05a6*/ 	.byte	0xff
	.zero		1


	//   ....[74]....
        /*05a8*/ 	.word	0x00003e80
        /*05ac*/ 	.word	0x000000ff
        /*05b0*/ 	.word	0x00000000
        /*05b4*/ 	.short	0x0101
        /*05b6*/ 	.byte	0x05
	.zero		1


	//   ....[75]....
        /*05b8*/ 	.word	0x00003ec0
        /*05bc*/ 	.word	0x000000ff
        /*05c0*/ 	.word	0x00000100
        /*05c4*/ 	.short	0x010a
        /*05c6*/ 	.byte	0x07
	.zero		1


	//   ....[76]....
        /*05c8*/ 	.word	0x00003f10
        /*05cc*/ 	.word	0x000000ff
        /*05d0*/ 	.word	0x00000000
        /*05d4*/ 	.short	0x0101
        /*05d6*/ 	.byte	0x05
	.zero		1


	//   ....[77]....
        /*05d8*/ 	.word	0x00004340
        /*05dc*/ 	.word	0x00000000
        /*05e0*/ 	.word	0x00000080
        /*05e4*/ 	.short	0x010a
        /*05e6*/ 	.byte	0xff
	.zero		1


	//   ....[78]....
        /*05e8*/ 	.word	0x00004400
        /*05ec*/ 	.word	0x00000000
        /*05f0*/ 	.word	0x00000000
        /*05f4*/ 	.short	0x0101
        /*05f6*/ 	.byte	0xff
	.zero		1


	//   ....[79]....
        /*05f8*/ 	.word	0x00004720
        /*05fc*/ 	.word	0x000000ff
        /*0600*/ 	.word	0x00000078
        /*0604*/ 	.short	0x010a
        /*0606*/ 	.byte	0x07
	.zero		1


	//   ....[80]....
        /*0608*/ 	.word	0x00004910
        /*060c*/ 	.word	0x000000ff
        /*0610*/ 	.word	0x00000060
        /*0614*/ 	.short	0x010a
        /*0616*/ 	.byte	0x07
	.zero		1


	//   ....[81]....
        /*0618*/ 	.word	0x00004b70
        /*061c*/ 	.word	0x000000ff
        /*0620*/ 	.word	0x00000050
        /*0624*/ 	.short	0x010b
        /*0626*/ 	.byte	0x07
	.zero		1


	//   ....[82]....
        /*0628*/ 	.word	0x00004be0
        /*062c*/ 	.word	0x000000ff
        /*0630*/ 	.word	0x00000000
        /*0634*/ 	.short	0x0101
        /*0636*/ 	.byte	0x0e
	.zero		1


	//   ....[83]....
        /*0638*/ 	.word	0x00004c20
        /*063c*/ 	.word	0x000000ff
        /*0640*/ 	.word	0x00000068
        /*0644*/ 	.short	0x010a
        /*0646*/ 	.byte	0x07
	.zero		1


	//   ....[84]....
        /*0648*/ 	.word	0x00004e50
        /*064c*/ 	.word	0x000000ff
        /*0650*/ 	.word	0x00000058
        /*0654*/ 	.short	0x010b
        /*0656*/ 	.byte	0x07
	.zero		1


	//   ....[85]....
        /*0658*/ 	.word	0x00004e70
        /*065c*/ 	.word	0x000000ff
        /*0660*/ 	.word	0x00000000
        /*0664*/ 	.short	0x0101
        /*0666*/ 	.byte	0x0d
	.zero		1


	//   ....[86]....
        /*0668*/ 	.word	0x00004ea0
        /*066c*/ 	.word	0x000000ff
        /*0670*/ 	.word	0x00000060
        /*0674*/ 	.short	0x010a
        /*0676*/ 	.byte	0x07
	.zero		1


	//   ....[87]....
        /*0678*/ 	.word	0x00004ee0
        /*067c*/ 	.word	0x00000000
        /*0680*/ 	.word	0x00000068
        /*0684*/ 	.short	0x010a
        /*0686*/ 	.byte	0xff
	.zero		1


	//   ....[88]....
        /*0688*/ 	.word	0x00005220
        /*068c*/ 	.word	0x00000000
        /*0690*/ 	.word	0x00000080
        /*0694*/ 	.short	0x010a
        /*0696*/ 	.byte	0xff
	.zero		1


	//   ....[89]....
        /*0698*/ 	.word	0x00005330
        /*069c*/ 	.word	0x00000000
        /*06a0*/ 	.word	0x00000000
        /*06a4*/ 	.short	0x0101
        /*06a6*/ 	.byte	0xff
	.zero		1


	//   ....[90]....
        /*06a8*/ 	.word	0x00005d40
        /*06ac*/ 	.word	0x00000003
        /*06b0*/ 	.word	0x00000050
        /*06b4*/ 	.short	0x010a
        /*06b6*/ 	.byte	0xff
	.zero		1


	//   ....[91]....
        /*06b8*/ 	.word	0x00005d90
        /*06bc*/ 	.word	0x0000006e
        /*06c0*/ 	.word	0x000000a0
        /*06c4*/ 	.short	0x010a
        /*06c6*/ 	.byte	0xff
	.zero		1


	//   ....[92]....
        /*06c8*/ 	.word	0x00005eb0
        /*06cc*/ 	.word	0x00000003
        /*06d0*/ 	.word	0x00000050
        /*06d4*/ 	.short	0x010a
        /*06d6*/ 	.byte	0xff
	.zero		1


	//   ....[93]....
        /*06d8*/ 	.word	0x00005fd0
        /*06dc*/ 	.word	0x00000000
        /*06e0*/ 	.word	0x00000000
        /*06e4*/ 	.short	0x0101
        /*06e6*/ 	.byte	0xff
	.zero		1


	//   ....[94]....
        /*06e8*/ 	.word	0x00006050
        /*06ec*/ 	.word	0x0000006e
        /*06f0*/ 	.word	0x000000a0
        /*06f4*/ 	.short	0x010a
        /*06f6*/ 	.byte	0xff
	.zero		1


	//   ....[95]....
        /*06f8*/ 	.word	0x00006c20
        /*06fc*/ 	.word	0x0000004b
        /*0700*/ 	.word	0x00000050
        /*0704*/ 	.short	0x010a
        /*0706*/ 	.byte	0xff
	.zero		1


	//   ....[96]....
        /*0708*/ 	.word	0x00006cd0
        /*070c*/ 	.word	0x0000004b
        /*0710*/ 	.word	0x00000050
        /*0714*/ 	.short	0x010a
        /*0716*/ 	.byte	0xff
	.zero		1


	//   ....[97]....
        /*0718*/ 	.word	0x00006df0
        /*071c*/ 	.word	0x00000000
        /*0720*/ 	.word	0x00000000
        /*0724*/ 	.short	0x0101
        /*0726*/ 	.byte	0xff
	.zero		1


	//   ....[98]....
        /*0728*/ 	.word	0x000070b0
        /*072c*/ 	.word	0x0000006e
        /*0730*/ 	.word	0x00000000
        /*0734*/ 	.short	0x0101
        /*0736*/ 	.byte	0xff
	.zero		1


	//   ....[99]....
        /*0738*/ 	.word	0x00007b10
        /*073c*/ 	.word	0x00000003
        /*0740*/ 	.word	0x000000f0
        /*0744*/ 	.short	0x010a
        /*0746*/ 	.byte	0xff
	.zero		1


	//   ....[100]....
        /*0748*/ 	.word	0x00007b70
        /*074c*/ 	.word	0x00000002
        /*0750*/ 	.word	0x00000028
        /*0754*/ 	.short	0x010a
        /*0756*/ 	.byte	0xff
	.zero		1


	//   ....[101]....
        /*0758*/ 	.word	0x00007bd0
        /*075c*/ 	.word	0x00000002
        /*0760*/ 	.word	0x00000028
        /*0764*/ 	.short	0x010a
        /*0766*/ 	.byte	0xff
	.zero		1


	//   ....[102]....
        /*0768*/ 	.word	0x00007c20
        /*076c*/ 	.word	0x00000002
        /*0770*/ 	.word	0x00000080
        /*0774*/ 	.short	0x010a
        /*0776*/ 	.byte	0xff
	.zero		1


	//   ....[103]....
        /*0778*/ 	.word	0x00007c80
        /*077c*/ 	.word	0x00000000
        /*0780*/ 	.word	0x00000000
        /*0784*/ 	.short	0x010a
        /*0786*/ 	.byte	0xff
	.zero		1


	//   ....[104]....
        /*0788*/ 	.word	0x00007ce0
        /*078c*/ 	.word	0x00000000
        /*0790*/ 	.word	0x00000000
        /*0794*/ 	.short	0x010a
        /*0796*/ 	.byte	0xff
	.zero		1


	//   ....[105]....
        /*0798*/ 	.word	0x00007d40
        /*079c*/ 	.word	0x00000000
        /*07a0*/ 	.word	0x00000000
        /*07a4*/ 	.short	0x010a
        /*07a6*/ 	.byte	0xff
	.zero		1


	//   ....[106]....
        /*07a8*/ 	.word	0x00007da0
        /*07ac*/ 	.word	0x00000000
        /*07b0*/ 	.word	0x00000000
        /*07b4*/ 	.short	0x010a
        /*07b6*/ 	.byte	0xff
	.zero		1


	//   ....[107]....
        /*07b8*/ 	.word	0x00007df0
        /*07bc*/ 	.word	0x00000000
        /*07c0*/ 	.word	0x000000e0
        /*07c4*/ 	.short	0x010a
        /*07c6*/ 	.byte	0xff
	.zero		1


	//   ....[108]....
        /*07c8*/ 	.word	0x00007e50
        /*07cc*/ 	.word	0x00000000
        /*07d0*/ 	.word	0x00000090
        /*07d4*/ 	.short	0x010a
        /*07d6*/ 	.byte	0xff
	.zero		1


	//   ....[109]....
        /*07d8*/ 	.word	0x00007ea0
        /*07dc*/ 	.word	0x00000000
        /*07e0*/ 	.word	0x00000080
        /*07e4*/ 	.short	0x010a
        /*07e6*/ 	.byte	0xff
	.zero		1


	//   ....[110]....
        /*07e8*/ 	.word	0x00007f00
        /*07ec*/ 	.word	0x00000000
        /*07f0*/ 	.word	0x00000090
        /*07f4*/ 	.short	0x010a
        /*07f6*/ 	.byte	0xff
	.zero		1


	//   ....[111]....
        /*07f8*/ 	.word	0x00007f60
        /*07fc*/ 	.word	0x00000004
        /*0800*/ 	.word	0x00000008
        /*0804*/ 	.short	0x010a
        /*0806*/ 	.byte	0xff
	.zero		1


	//   ....[112]....
        /*0808*/ 	.word	0x00008040
        /*080c*/ 	.word	0x00000002
        /*0810*/ 	.word	0x00000008
        /*0814*/ 	.short	0x010a
        /*0816*/ 	.byte	0xff
	.zero		1


	//   ....[113]....
        /*0818*/ 	.word	0x00008090
        /*081c*/ 	.word	0x00000000
        /*0820*/ 	.word	0x00000080
        /*0824*/ 	.short	0x010a
        /*0826*/ 	.byte	0xff
	.zero		1


	//   ....[114]....
        /*0828*/ 	.word	0x000080f0
        /*082c*/ 	.word	0x00000000
        /*0830*/ 	.word	0x000000c0
        /*0834*/ 	.short	0x010a
        /*0836*/ 	.byte	0xff
	.zero		1


	//   ....[115]....
        /*0838*/ 	.word	0x00008150
        /*083c*/ 	.word	0x00000000
        /*0840*/ 	.word	0x00000000
        /*0844*/ 	.short	0x010a
        /*0846*/ 	.byte	0xff
	.zero		1


	//   ....[116]....
        /*0848*/ 	.word	0x000081b0
        /*084c*/ 	.word	0x00000000
        /*0850*/ 	.word	0x00000000
        /*0854*/ 	.short	0x010a
        /*0856*/ 	.byte	0xff
	.zero		1


	//   ....[117]....
        /*0858*/ 	.word	0x00008210
        /*085c*/ 	.word	0x00000000
        /*0860*/ 	.word	0x00000000
        /*0864*/ 	.short	0x010a
        /*0866*/ 	.byte	0xff
	.zero		1


	//   ....[118]....
        /*0868*/ 	.word	0x00008270
        /*086c*/ 	.word	0x00000000
        /*0870*/ 	.word	0x00000000
        /*0874*/ 	.short	0x010a
        /*0876*/ 	.byte	0xff
	.zero		1


	//   ....[119]....
        /*0878*/ 	.word	0x000082d0
        /*087c*/ 	.word	0x00000000
        /*0880*/ 	.word	0x00000100
        /*0884*/ 	.short	0x010a
        /*0886*/ 	.byte	0xff
	.zero		1


	//   ....[120]....
        /*0888*/ 	.word	0x00008320
        /*088c*/ 	.word	0x00000000
        /*0890*/ 	.word	0x00000080
        /*0894*/ 	.short	0x010a
        /*0896*/ 	.byte	0xff
	.zero		1


	//   ....[121]....
        /*0898*/ 	.word	0x00008380
        /*089c*/ 	.word	0x00000000
        /*08a0*/ 	.word	0x00000078
        /*08a4*/ 	.short	0x010a
        /*08a6*/ 	.byte	0xff
	.zero		1


	//   ....[122]....
        /*08a8*/ 	.word	0x000083e0
        /*08ac*/ 	.word	0x00000003
        /*08b0*/ 	.word	0x00000060
        /*08b4*/ 	.short	0x010a
        /*08b6*/ 	.byte	0xff
	.zero		1


	//   ....[123]....
        /*08b8*/ 	.word	0x00008440
        /*08bc*/ 	.word	0x00000003
        /*08c0*/ 	.word	0x00000068
        /*08c4*/ 	.short	0x010a
        /*08c6*/ 	.byte	0xff
	.zero		1


	//   ....[124]....
        /*08c8*/ 	.word	0x000084a0
        /*08cc*/ 	.word	0x00000000
        /*08d0*/ 	.word	0x00000060
        /*08d4*/ 	.short	0x010a
        /*08d6*/ 	.byte	0xff
	.zero		1


	//   ....[125]....
        /*08d8*/ 	.word	0x000084f0
        /*08dc*/ 	.word	0x00000000
        /*08e0*/ 	.word	0x00000080
        /*08e4*/ 	.short	0x010a
        /*08e6*/ 	.byte	0xff
	.zero		1


	//   ....[126]....
        /*08e8*/ 	.word	0x00008540
        /*08ec*/ 	.word	0x00000003
        /*08f0*/ 	.word	0x00000050
        /*08f4*/ 	.short	0x010a
        /*08f6*/ 	.byte	0xff
	.zero		1


	//   ....[127]....
        /*08f8*/ 	.word	0x00008590
        /*08fc*/ 	.word	0x0000006e
        /*0900*/ 	.word	0x000000a0
        /*0904*/ 	.short	0x010a
        /*0906*/ 	.byte	0xff
	.zero		1


	//   ....[128]....
        /*0908*/ 	.word	0x000085e0
        /*090c*/ 	.word	0x0000004b
        /*0910*/ 	.word	0x00000050
        /*0914*/ 	.short	0x010a
        /*0916*/ 	.byte	0xff
	.zero		1


	//----- nvinfo : EIATTR_NUM_MBARRIERS
	.align		4
.L_47:
        /*0918*/ 	.byte	0x03, 0x38
        /*091a*/ 	.short	0x0021


	//----- nvinfo : EIATTR_EXIT_INSTR_OFFSETS
	.align		4
        /*091c*/ 	.byte	0x04, 0x1c
        /*091e*/ 	.short	(.L_49 - .L_48)


	//   ....[0]....
.L_48:
        /*0920*/ 	.word	0x00002860


	//   ....[1]....
        /*0924*/ 	.word	0x00002d60


	//   ....[2]....
        /*0928*/ 	.word	0x00002dc0


	//   ....[3]....
        /*092c*/ 	.word	0x00004140


	//   ....[4]....
        /*0930*/ 	.word	0x00004f10


	//   ....[5]....
        /*0934*/ 	.word	0x00004f50


	//   ....[6]....
        /*0938*/ 	.word	0x00007b00


	//----- nvinfo : EIATTR_MAX_THREADS
	.align		4
.L_49:
        /*093c*/ 	.byte	0x04, 0x05
        /*093e*/ 	.short	(.L_51 - .L_50)
.L_50:
        /*0940*/ 	.word	0x00000100
        /*0944*/ 	.word	0x00000001
        /*0948*/ 	.word	0x00000001


	//----- nvinfo : EIATTR_CRS_STACK_SIZE
	.align		4
.L_51:
        /*094c*/ 	.byte	0x04, 0x1e
        /*094e*/ 	.short	(.L_53 - .L_52)
.L_52:
        /*0950*/ 	.word	0x00000000


	//----- nvinfo : EIATTR_CBANK_PARAM_SIZE
	.align		4
.L_53:
        /*0954*/ 	.byte	0x03, 0x19
        /*0956*/ 	.short	0x0800


	//----- nvinfo : EIATTR_PARAM_CBANK
	.align		4
        /*0958*/ 	.byte	0x04, 0x0a
        /*095a*/ 	.short	(.L_55 - .L_54)
	.align		4
.L_54:
        /*095c*/ 	.word	index@(.nv.constant0._ZN7cutlass13device_kernelINS_4gemm6kernel13GemmUniversalIN4cute5tupleIJiiiiEEENS1_10collective13CollectiveMmaINS1_35MainloopSm100TmaUmmaWarpSpecializedILi5ELi2ELi4ENS5_IJNS4_1CILi2EEENSA_ILi1EEESC_EEEEENS5_IJNSA_ILi128EEESF_SF_EEEaNS5_IJlSC_lEEEaSH_NS4_8TiledMMAINS4_8MMA_AtomIJNS4_21SM100_MMA_S8_2x1SM_SSIaaiLi128ELi128ELNS4_4UMMA5MajorE0ELSM_0ELNSL_8SaturateE0EEEEEENS4_6LayoutINS5_IJSC_SC_SC_EEENS5_IJNSA_ILi0EEESS_SS_EEEEENS5_IJNS4_10UnderscoreESV_SV_EEEEENS4_18SM100_TMA_2SM_LOADENS4_14ComposedLayoutINS4_7SwizzleILi3ELi4ELi3EEENS4_18smem_ptr_flag_bitsILi8EEENSQ_INS5_IJNSA_ILi8EEESF_EEENS5_IJSF_SC_EEEEEEEvNS4_8identityESY_S18_vS19_EENS_8epilogue10collective18CollectiveEpilogueINS1B_23Sm100TmaWarpSpecializedILi2ELi2ELi32ELb0ELb0EEEJNS5_IJNSA_ILi64EEESF_SF_EEENS5_IJNSQ_IS1G_SC_EENSQ_INS5_IJNSA_ILi32EEESB_EEENS5_IJSC_S1G_EEEEEEEEaSH_aSH_NS1B_6fusion15FusionCallbacksIS1F_NS1O_17LinearCombinationIaiaiLNS_15FloatRoundStyleE2EEES1H_S1N_JEEENS4_5SM1004TMEM4LOAD26SM100_TMEM_LOAD_32dp32b32xENS4_13SM90_TMA_LOADENSZ_INS10_ILi1ELi4ELi3EEES13_NSQ_INS5_IJS14_S1J_EEENS5_IJS1J_SC_EEEEEEENS4_39AutoVectorizingCopyWithAssumedAlignmentILi128EEENS4_14SM90_TMA_STOREES23_S25_S25_EEEvvEEEEvNT_6ParamsE)
        /*0960*/ 	.short	0x0380
        /*0962*/ 	.short	0x0800


	//----- nvinfo : EIATTR_SW_WAR
	.align		4
.L_55:
        /*0964*/ 	.byte	0x04, 0x36
        /*0966*/ 	.short	(.L_57 - .L_56)
.L_56:
        /*0968*/ 	.word	0x00000008
.L_57:


//--------------------- .nv.callgraph             --------------------------
	.section	.nv.callgraph,"",@"SHT_CUDA_CALLGRAPH"
	.align	4
	.sectionentsize	8
	.align		4
        /*0000*/ 	.word	0x00000000
	.align		4
        /*0004*/ 	.word	0xffffffff
	.align		4
        /*0008*/ 	.word	index@(_ZN7cutlass13device_kernelINS_4gemm6kernel13GemmUniversalIN4cute5tupleIJiiiiEEENS1_10collective13CollectiveMmaINS1_35MainloopSm100TmaUmmaWarpSpecializedILi5ELi2ELi4ENS5_IJNS4_1CILi2EEENSA_ILi1EEESC_EEEEENS5_IJNSA_ILi128EEESF_SF_EEEaNS5_IJlSC_lEEEaSH_NS4_8TiledMMAINS4_8MMA_AtomIJNS4_21SM100_MMA_S8_2x1SM_SSIaaiLi128ELi128ELNS4_4UMMA5MajorE0ELSM_0ELNSL_8SaturateE0EEEEEENS4_6LayoutINS5_IJSC_SC_SC_EEENS5_IJNSA_ILi0EEESS_SS_EEEEENS5_IJNS4_10UnderscoreESV_SV_EEEEENS4_18SM100_TMA_2SM_LOADENS4_14ComposedLayoutINS4_7SwizzleILi3ELi4ELi3EEENS4_18smem_ptr_flag_bitsILi8EEENSQ_INS5_IJNSA_ILi8EEESF_EEENS5_IJSF_SC_EEEEEEEvNS4_8identityESY_S18_vS19_EENS_8epilogue10collective18CollectiveEpilogueINS1B_23Sm100TmaWarpSpecializedILi2ELi2ELi32ELb0ELb0EEEJNS5_IJNSA_ILi64EEESF_SF_EEENS5_IJNSQ_IS1G_SC_EENSQ_INS5_IJNSA_ILi32EEESB_EEENS5_IJSC_S1G_EEEEEEEEaSH_aSH_NS1B_6fusion15FusionCallbacksIS1F_NS1O_17LinearCombinationIaiaiLNS_15FloatRoundStyleE2EEES1H_S1N_JEEENS4_5SM1004TMEM4LOAD26SM100_TMEM_LOAD_32dp32b32xENS4_13SM90_TMA_LOADENSZ_INS10_ILi1ELi4ELi3EEES13_NSQ_INS5_IJS14_S1J_EEENS5_IJS1J_SC_EEEEEEENS4_39AutoVectorizingCopyWithAssumedAlignmentILi128EEENS4_14SM90_TMA_STOREES23_S25_S25_EEEvvEEEEvNT_6ParamsE)
	.align		4
        /*000c*/ 	.word	index@(__assertfail)
	.align		4
        /*0010*/ 	.word	0x00000000
	.align		4
        /*0014*/ 	.word	0xfffffffe
	.align		4
        /*0018*/ 	.word	0x00000000
	.align		4
        /*001c*/ 	.word	0xfffffffd
	.align		4
        /*0020*/ 	.word	0x00000000
	.align		4
        /*0024*/ 	.word	0xfffffffc


//--------------------- .nv.constant4             --------------------------
	.section	.nv.constant4,"a",@progbits
	.align	8
	.align		8
.nv.constant4:
        /*0000*/ 	.dword	__assertfail
	.align		8
        /*0008*/ 	.dword	__unnamed_1
	.align		8
        /*0010*/ 	.dword	__unnamed_2
	.align		8
        /*0018*/ 	.dword	_ZN40_INTERNAL_91409d0c_4_k_cu_8121077f_108214cuda3std3__45__cpo5beginE
	.align		8
        /*0020*/ 	.dword	_ZN40_INTERNAL_91409d0c_4_k_cu_8121077f_108214cuda3std3__45__cpo3endE
	.align		8
        /*0028*/ 	.dword	_ZN40_INTERNAL_91409d0c_4_k_cu_8121077f_108214cuda3std3__45__cpo6cbeginE
	.align		8
        /*0030*/ 	.dword	_ZN40_INTERNAL_91409d0c_4_k_cu_8121077f_108214cuda3std3__45__cpo4cendE
	.align		8
        /*0038*/ 	.dword	_ZN40_INTERNAL_91409d0c_4_k_cu_8121077f_108214cuda3std3__442_GLOBAL__N__91409d0c_4_k_cu_8121077f_108216ignoreE
	.align		8
        /*0040*/ 	.dword	_ZN40_INTERNAL_91409d0c_4_k_cu_8121077f_108214cuda3std3__419piecewise_constructE
	.align		8
        /*0048*/ 	.dword	_ZN40_INTERNAL_91409d0c_4_k_cu_8121077f_108214cuda3std3__48in_placeE
	.align		8
        /*0050*/ 	.dword	_ZN40_INTERNAL_91409d0c_4_k_cu_8121077f_108214cuda3std6ranges3__45__cpo4swapE
	.align		8
        /*0058*/ 	.dword	_ZN40_INTERNAL_91409d0c_4_k_cu_8121077f_108214cuda3std6ranges3__45__cpo9iter_moveE
	.align		8
        /*0060*/ 	.dword	_ZN40_INTERNAL_91409d0c_4_k_cu_8121077f_108214cute7productE
	.align		8
        /*0068*/ 	.dword	_ZN40_INTERNAL_91409d0c_4_k_cu_8121077f_108214cute1_E
	.align		8
        /*0070*/ 	.dword	$str$25
	.align		8
        /*0078*/ 	.dword	$str$26
	.align		8
        /*0080*/ 	.dword	$str$27
	.align		8
        /*0088*/ 	.dword	$str$28


//--------------------- .text._ZN7cutlass13device_kernelINS_4gemm6kernel13GemmUniversalIN4cute5tupleIJiiiiEEENS1_10collective13CollectiveMmaINS1_35MainloopSm100TmaUmmaWarpSpecializedILi5ELi2ELi4ENS5_IJNS4_1CILi2EEENSA_ILi1EEESC_EEEEENS5_IJNSA_ILi128EEESF_SF_EEEaNS5_IJlSC_lEEEaSH_NS4_8TiledMMAINS4_8MMA_AtomIJNS4_21SM100_MMA_S8_2x1SM_SSIaaiLi128ELi128ELNS4_4UMMA5MajorE0ELSM_0ELNSL_8SaturateE0EEEEEENS4_6LayoutINS5_IJSC_SC_SC_EEENS5_IJNSA_ILi0EEESS_SS_EEEEENS5_IJNS4_10UnderscoreESV_SV_EEEEENS4_18SM100_TMA_2SM_LOADENS4_14ComposedLayoutINS4_7SwizzleILi3ELi4ELi3EEENS4_18smem_ptr_flag_bitsILi8EEENSQ_INS5_IJNSA_ILi8EEESF_EEENS5_IJSF_SC_EEEEEEEvNS4_8identityESY_S18_vS19_EENS_8epilogue10collective18CollectiveEpilogueINS1B_23Sm100TmaWarpSpecializedILi2ELi2ELi32ELb0ELb0EEEJNS5_IJNSA_ILi64EEESF_SF_EEENS5_IJNSQ_IS1G_SC_EENSQ_INS5_IJNSA_ILi32EEESB_EEENS5_IJSC_S1G_EEEEEEEEaSH_aSH_NS1B_6fusion15FusionCallbacksIS1F_NS1O_17LinearCombinationIaiaiLNS_15FloatRoundStyleE2EEES1H_S1N_JEEENS4_5SM1004TMEM4LOAD26SM100_TMEM_LOAD_32dp32b32xENS4_13SM90_TMA_LOADENSZ_INS10_ILi1ELi4ELi3EEES13_NSQ_INS5_IJS14_S1J_EEENS5_IJS1J_SC_EEEEEEENS4_39AutoVectorizingCopyWithAssumedAlignmentILi128EEENS4_14SM90_TMA_STOREES23_S25_S25_EEEvvEEEEvNT_6ParamsE --------------------------
	.section	.text._ZN7cutlass13device_kernelINS_4gemm6kernel13GemmUniversalIN4cute5tupleIJiiiiEEENS1_10collective13CollectiveMmaINS1_35MainloopSm100TmaUmmaWarpSpecializedILi5ELi2ELi4ENS5_IJNS4_1CILi2EEENSA_ILi1EEESC_EEEEENS5_IJNSA_ILi128EEESF_SF_EEEaNS5_IJlSC_lEEEaSH_NS4_8TiledMMAINS4_8MMA_AtomIJNS4_21SM100_MMA_S8_2x1SM_SSIaaiLi128ELi128ELNS4_4UMMA5MajorE0ELSM_0ELNSL_8SaturateE0EEEEEENS4_6LayoutINS5_IJSC_SC_SC_EEENS5_IJNSA_ILi0EEESS_SS_EEEEENS5_IJNS4_10UnderscoreESV_SV_EEEEENS4_18SM100_TMA_2SM_LOADENS4_14ComposedLayoutINS4_7SwizzleILi3ELi4ELi3EEENS4_18smem_ptr_flag_bitsILi8EEENSQ_INS5_IJNSA_ILi8EEESF_EEENS5_IJSF_SC_EEEEEEEvNS4_8identityESY_S18_vS19_EENS_8epilogue10collective18CollectiveEpilogueINS1B_23Sm100TmaWarpSpecializedILi2ELi2ELi32ELb0ELb0EEEJNS5_IJNSA_ILi64EEESF_SF_EEENS5_IJNSQ_IS1G_SC_EENSQ_INS5_IJNSA_ILi32EEESB_EEENS5_IJSC_S1G_EEEEEEEEaSH_aSH_NS1B_6fusion15FusionCallbacksIS1F_NS1O_17LinearCombinationIaiaiLNS_15FloatRoundStyleE2EEES1H_S1N_JEEENS4_5SM1004TMEM4LOAD26SM100_TMEM_LOAD_32dp32b32xENS4_13SM90_TMA_LOADENSZ_INS10_ILi1ELi4ELi3EEES13_NSQ_INS5_IJS14_S1J_EEENS5_IJS1J_SC_EEEEEEENS4_39AutoVectorizingCopyWithAssumedAlignmentILi128EEENS4_14SM90_TMA_STOREES23_S25_S25_EEEvvEEEEvNT_6ParamsE,"ax",@progbits
	.align	128
.text._ZN7cutlass13device_kernelINS_4gemm6kernel13GemmUniversalIN4cute5tupleIJiiiiEEENS1_10collective13CollectiveMmaINS1_35MainloopSm100TmaUmmaWarpSpecializedILi5ELi2ELi4ENS5_IJNS4_1CILi2EEENSA_ILi1EEESC_EEEEENS5_IJNSA_ILi128EEESF_SF_EEEaNS5_IJlSC_lEEEaSH_NS4_8TiledMMAINS4_8MMA_AtomIJNS4_21SM100_MMA_S8_2x1SM_SSIaaiLi128ELi128ELNS4_4UMMA5MajorE0ELSM_0ELNSL_8SaturateE0EEEEEENS4_6LayoutINS5_IJSC_SC_SC_EEENS5_IJNSA_ILi0EEESS_SS_EEEEENS5_IJNS4_10UnderscoreESV_SV_EEEEENS4_18SM100_TMA_2SM_LOADENS4_14ComposedLayoutINS4_7SwizzleILi3ELi4ELi3EEENS4_18smem_ptr_flag_bitsILi8EEENSQ_INS5_IJNSA_ILi8EEESF_EEENS5_IJSF_SC_EEEEEEEvNS4_8identityESY_S18_vS19_EENS_8epilogue10collective18CollectiveEpilogueINS1B_23Sm100TmaWarpSpecializedILi2ELi2ELi32ELb0ELb0EEEJNS5_IJNSA_ILi64EEESF_SF_EEENS5_IJNSQ_IS1G_SC_EENSQ_INS5_IJNSA_ILi32EEESB_EEENS5_IJSC_S1G_EEEEEEEEaSH_aSH_NS1B_6fusion15FusionCallbacksIS1F_NS1O_17LinearCombinationIaiaiLNS_15FloatRoundStyleE2EEES1H_S1N_JEEENS4_5SM1004TMEM4LOAD26SM100_TMEM_LOAD_32dp32b32xENS4_13SM90_TMA_LOADENSZ_INS10_ILi1ELi4ELi3EEES13_NSQ_INS5_IJS14_S1J_EEENS5_IJS1J_SC_EEEEEEENS4_39AutoVectorizingCopyWithAssumedAlignmentILi128EEENS4_14SM90_TMA_STOREES23_S25_S25_EEEvvEEEEvNT_6ParamsE:
        .type           _ZN7cutlass13device_kernelINS_4gemm6kernel13GemmUniversalIN4cute5tupleIJiiiiEEENS1_10collective13CollectiveMmaINS1_35MainloopSm100TmaUmmaWarpSpecializedILi5ELi2ELi4ENS5_IJNS4_1CILi2EEENSA_ILi1EEESC_EEEEENS5_IJNSA_ILi128EEESF_SF_EEEaNS5_IJlSC_lEEEaSH_NS4_8TiledMMAINS4_8MMA_AtomIJNS4_21SM100_MMA_S8_2x1SM_SSIaaiLi128ELi128ELNS4_4UMMA5MajorE0ELSM_0ELNSL_8SaturateE0EEEEEENS4_6LayoutINS5_IJSC_SC_SC_EEENS5_IJNSA_ILi0EEESS_SS_EEEEENS5_IJNS4_10UnderscoreESV_SV_EEEEENS4_18SM100_TMA_2SM_LOADENS4_14ComposedLayoutINS4_7SwizzleILi3ELi4ELi3EEENS4_18smem_ptr_flag_bitsILi8EEENSQ_INS5_IJNSA_ILi8EEESF_EEENS5_IJSF_SC_EEEEEEEvNS4_8identityESY_S18_vS19_EENS_8epilogue10collective18CollectiveEpilogueINS1B_23Sm100TmaWarpSpecializedILi2ELi2ELi32ELb0ELb0EEEJNS5_IJNSA_ILi64EEESF_SF_EEENS5_IJNSQ_IS1G_SC_EENSQ_INS5_IJNSA_ILi32EEESB_EEENS5_IJSC_S1G_EEEEEEEEaSH_aSH_NS1B_6fusion15FusionCallbacksIS1F_NS1O_17LinearCombinationIaiaiLNS_15FloatRoundStyleE2EEES1H_S1N_JEEENS4_5SM1004TMEM4LOAD26SM100_TMEM_LOAD_32dp32b32xENS4_13SM90_TMA_LOADENSZ_INS10_ILi1ELi4ELi3EEES13_NSQ_INS5_IJS14_S1J_EEENS5_IJS1J_SC_EEEEEEENS4_39AutoVectorizingCopyWithAssumedAlignmentILi128EEENS4_14SM90_TMA_STOREES23_S25_S25_EEEvvEEEEvNT_6ParamsE,@function
        .size           _ZN7cutlass13device_kernelINS_4gemm6kernel13GemmUniversalIN4cute5tupleIJiiiiEEENS1_10collective13CollectiveMmaINS1_35MainloopSm100TmaUmmaWarpSpecializedILi5ELi2ELi4ENS5_IJNS4_1CILi2EEENSA_ILi1EEESC_EEEEENS5_IJNSA_ILi128EEESF_SF_EEEaNS5_IJlSC_lEEEaSH_NS4_8TiledMMAINS4_8MMA_AtomIJNS4_21SM100_MMA_S8_2x1SM_SSIaaiLi128ELi128ELNS4_4UMMA5MajorE0ELSM_0ELNSL_8SaturateE0EEEEEENS4_6LayoutINS5_IJSC_SC_SC_EEENS5_IJNSA_ILi0EEESS_SS_EEEEENS5_IJNS4_10UnderscoreESV_SV_EEEEENS4_18SM100_TMA_2SM_LOADENS4_14ComposedLayoutINS4_7SwizzleILi3ELi4ELi3EEENS4_18smem_ptr_flag_bitsILi8EEENSQ_INS5_IJNSA_ILi8EEESF_EEENS5_IJSF_SC_EEEEEEEvNS4_8identityESY_S18_vS19_EENS_8epilogue10collective18CollectiveEpilogueINS1B_23Sm100TmaWarpSpecializedILi2ELi2ELi32ELb0ELb0EEEJNS5_IJNSA_ILi64EEESF_SF_EEENS5_IJNSQ_IS1G_SC_EENSQ_INS5_IJNSA_ILi32EEESB_EEENS5_IJSC_S1G_EEEEEEEEaSH_aSH_NS1B_6fusion15FusionCallbacksIS1F_NS1O_17LinearCombinationIaiaiLNS_15FloatRoundStyleE2EEES1H_S1N_JEEENS4_5SM1004TMEM4LOAD26SM100_TMEM_LOAD_32dp32b32xENS4_13SM90_TMA_LOADENSZ_INS10_ILi1ELi4ELi3EEES13_NSQ_INS5_IJS14_S1J_EEENS5_IJS1J_SC_EEEEEEENS4_39AutoVectorizingCopyWithAssumedAlignmentILi128EEENS4_14SM90_TMA_STOREES23_S25_S25_EEEvvEEEEvNT_6ParamsE,(.L_x_166 - _ZN7cutlass13device_kernelINS_4gemm6kernel13GemmUniversalIN4cute5tupleIJiiiiEEENS1_10collective13CollectiveMmaINS1_35MainloopSm100TmaUmmaWarpSpecializedILi5ELi2ELi4ENS5_IJNS4_1CILi2EEENSA_ILi1EEESC_EEEEENS5_IJNSA_ILi128EEESF_SF_EEEaNS5_IJlSC_lEEEaSH_NS4_8TiledMMAINS4_8MMA_AtomIJNS4_21SM100_MMA_S8_2x1SM_SSIaaiLi128ELi128ELNS4_4UMMA5MajorE0ELSM_0ELNSL_8SaturateE0EEEEEENS4_6LayoutINS5_IJSC_SC_SC_EEENS5_IJNSA_ILi0EEESS_SS_EEEEENS5_IJNS4_10UnderscoreESV_SV_EEEEENS4_18SM100_TMA_2SM_LOADENS4_14ComposedLayoutINS4_7SwizzleILi3ELi4ELi3EEENS4_18smem_ptr_flag_bitsILi8EEENSQ_INS5_IJNSA_ILi8EEESF_EEENS5_IJSF_SC_EEEEEEEvNS4_8identityESY_S18_vS19_EENS_8epilogue10collective18CollectiveEpilogueINS1B_23Sm100TmaWarpSpecializedILi2ELi2ELi32ELb0ELb0EEEJNS5_IJNSA_ILi64EEESF_SF_EEENS5_IJNSQ_IS1G_SC_EENSQ_INS5_IJNSA_ILi32EEESB_EEENS5_IJSC_S1G_EEEEEEEEaSH_aSH_NS1B_6fusion15FusionCallbacksIS1F_NS1O_17LinearCombinationIaiaiLNS_15FloatRoundStyleE2EEES1H_S1N_JEEENS4_5SM1004TMEM4LOAD26SM100_TMEM_LOAD_32dp32b32xENS4_13SM90_TMA_LOADENSZ_INS10_ILi1ELi4ELi3EEES13_NSQ_INS5_IJS14_S1J_EEENS5_IJS1J_SC_EEEEEEENS4_39AutoVectorizingCopyWithAssumedAlignmentILi128EEENS4_14SM90_TMA_STOREES23_S25_S25_EEEvvEEEEvNT_6ParamsE)
        .other          _ZN7cutlass13device_kernelINS_4gemm6kernel13GemmUniversalIN4cute5tupleIJiiiiEEENS1_10collective13CollectiveMmaINS1_35MainloopSm100TmaUmmaWarpSpecializedILi5ELi2ELi4ENS5_IJNS4_1CILi2EEENSA_ILi1EEESC_EEEEENS5_IJNSA_ILi128EEESF_SF_EEEaNS5_IJlSC_lEEEaSH_NS4_8TiledMMAINS4_8MMA_AtomIJNS4_21SM100_MMA_S8_2x1SM_SSIaaiLi128ELi128ELNS4_4UMMA5MajorE0ELSM_0ELNSL_8SaturateE0EEEEEENS4_6LayoutINS5_IJSC_SC_SC_EEENS5_IJNSA_ILi0EEESS_SS_EEEEENS5_IJNS4_10UnderscoreESV_SV_EEEEENS4_18SM100_TMA_2SM_LOADENS4_14ComposedLayoutINS4_7SwizzleILi3ELi4ELi3EEENS4_18smem_ptr_flag_bitsILi8EEENSQ_INS5_IJNSA_ILi8EEESF_EEENS5_IJSF_SC_EEEEEEEvNS4_8identityESY_S18_vS19_EENS_8epilogue10collective18CollectiveEpilogueINS1B_23Sm100TmaWarpSpecializedILi2ELi2ELi32ELb0ELb0EEEJNS5_IJNSA_ILi64EEESF_SF_EEENS5_IJNSQ_IS1G_SC_EENSQ_INS5_IJNSA_ILi32EEESB_EEENS5_IJSC_S1G_EEEEEEEEaSH_aSH_NS1B_6fusion15FusionCallbacksIS1F_NS1O_17LinearCombinationIaiaiLNS_15FloatRoundStyleE2EEES1H_S1N_JEEENS4_5SM1004TMEM4LOAD26SM100_TMEM_LOAD_32dp32b32xENS4_13SM90_TMA_LOADENSZ_INS10_ILi1ELi4ELi3EEES13_NSQ_INS5_IJS14_S1J_EEENS5_IJS1J_SC_EEEEEEENS4_39AutoVectorizingCopyWithAssumedAlignmentILi128EEENS4_14SM90_TMA_STOREES23_S25_S25_EEEvvEEEEvNT_6ParamsE,@"STO_CUDA_ENTRY STV_DEFAULT"
_ZN7cutlass13device_kernelINS_4gemm6kernel13GemmUniversalIN4cute5tupleIJiiiiEEENS1_10collective13CollectiveMmaINS1_35MainloopSm100TmaUmmaWarpSpecializedILi5ELi2ELi4ENS5_IJNS4_1CILi2EEENSA_ILi1EEESC_EEEEENS5_IJNSA_ILi128EEESF_SF_EEEaNS5_IJlSC_lEEEaSH_NS4_8TiledMMAINS4_8MMA_AtomIJNS4_21SM100_MMA_S8_2x1SM_SSIaaiLi128ELi128ELNS4_4UMMA5MajorE0ELSM_0ELNSL_8SaturateE0EEEEEENS4_6LayoutINS5_IJSC_SC_SC_EEENS5_IJNSA_ILi0EEESS_SS_EEEEENS5_IJNS4_10UnderscoreESV_SV_EEEEENS4_18SM100_TMA_2SM_LOADENS4_14ComposedLayoutINS4_7SwizzleILi3ELi4ELi3EEENS4_18smem_ptr_flag_bitsILi8EEENSQ_INS5_IJNSA_ILi8EEESF_EEENS5_IJSF_SC_EEEEEEEvNS4_8identityESY_S18_vS19_EENS_8epilogue10collective18CollectiveEpilogueINS1B_23Sm100TmaWarpSpecializedILi2ELi2ELi32ELb0ELb0EEEJNS5_IJNSA_ILi64EEESF_SF_EEENS5_IJNSQ_IS1G_SC_EENSQ_INS5_IJNSA_ILi32EEESB_EEENS5_IJSC_S1G_EEEEEEEEaSH_aSH_NS1B_6fusion15FusionCallbacksIS1F_NS1O_17LinearCombinationIaiaiLNS_15FloatRoundStyleE2EEES1H_S1N_JEEENS4_5SM1004TMEM4LOAD26SM100_TMEM_LOAD_32dp32b32xENS4_13SM90_TMA_LOADENSZ_INS10_ILi1ELi4ELi3EEES13_NSQ_INS5_IJS14_S1J_EEENS5_IJS1J_SC_EEEEEEENS4_39AutoVectorizingCopyWithAssumedAlignmentILi128EEENS4_14SM90_TMA_STOREES23_S25_S25_EEEvvEEEEvNT_6ParamsE:
[----:B------:R-:W1:Y:S01]  /*0000*/  LDC R1, c[0x0][0x37c] ;  /* 0x0000df00ff017b82 */ /* 0x000e620000000800 */
[----:B------:R-:W2:Y:S01]  /*0010*/  S2R R108, SR_TID.X ;  /* 0x00000000006c7919 */ /* 0x000ea20000002100 */
[----:B------:R-:W3:Y:S06]  /*0020*/  LDCU.64 UR6, c[0x0][0x890] ;  /* 0x00011200ff0677ac */ /* 0x000eec0008000a00 */
[----:B------:R-:W4:Y:S01]  /*0030*/  S2UR UR37, SR_CgaCtaId ;  /* 0x00000000002579c3 */ /* 0x000f220000008800 */
[----:B------:R-:W-:Y:S02]  /*0040*/  PRMT R91, RZ, 0x7610, R91 ;  /* 0x00007610ff5b7816 */ /* 0x000fe4000000005b */
[----:B------:R-:W-:Y:S01]  /*0050*/  ELECT P1, URZ, PT ;  /* 0x0000000000ff782f */ /* 0x000fe20003820000 */
[----:B------:R-:W1:Y:S01]  /*0060*/  LDCU.64 UR46, c[0x0][0x358] ;  /* 0x00006b00ff2e77ac */ /* 0x000e620008000a00 */
[----:B---3--:R-:W-:-:S04]  /*0070*/  UISETP.NE.U32.AND UP0, UPT, UR6, URZ, UPT ;  /* 0x000000ff0600728c */ /* 0x008fc8000bf05070 */
[----:B------:R-:W-:Y:S02]  /*0080*/  UISETP.NE.AND.EX UP0, UPT, UR7, URZ, UPT, UP0 ;  /* 0x000000ff0700728c */ /* 0x000fe4000bf05300 */
[----:B----4-:R-:W-:Y:S02]  /*0090*/  ULOP3.LUT UR5, UR37, 0x1, URZ, 0xc0, !UPT ;  /* 0x0000000125057892 */ /* 0x010fe4000f8ec0ff */
[----:B------:R-:W-:Y:S01]  /*00a0*/  ULOP3.LUT UR4, UR37, 0x1, URZ, 0x3c, !UPT ;  /* 0x0000000125047892 */ /* 0x000fe2000f8e3cff */
[----:B--2---:R-:W-:-:S05]  /*00b0*/  SHF.R.U32.HI R97, RZ, 0x5, R108 ;  /* 0x00000005ff617819 */ /* 0x004fca000001166c */
[----:B------:R-:W2:Y:S02]  /*00c0*/  SHFL.IDX PT, R0, R97, RZ, 0x1f ;  /* 0x00001fff61007589 */ /* 0x000ea400000e0000 */
[----:B--2---:R-:W-:Y:S01]  /*00d0*/  R2UR UR10, R0 ;  /* 0x00000000000a72ca */ /* 0x004fe200000e0000 */
[----:B-1----:R-:W-:-:S14]  /*00e0*/  BRA.U UP0, `(.L_x_0) ;  /* 0x00000001002c7547 */ /* 0x002fdc000b800000 */
[----:B------:R-:W1:Y:S02]  /*00f0*/  LDCU.64 UR8, c[0x0][0x888] ;  /* 0x00011100ff0877ac */ /* 0x000e640008000a00 */
[----:B-1----:R-:W-:-:S04]  /*0100*/  UISETP.NE.U32.AND UP0, UPT, UR8, URZ, UPT ;  /* 0x000000ff0800728c */ /* 0x002fc8000bf05070 */
[----:B------:R-:W-:-:S09]  /*0110*/  UISETP.NE.AND.EX UP0, UPT, UR9, URZ, UPT, UP0 ;  /* 0x000000ff0900728c */ /* 0x000fd2000bf05300 */
[----:B------:R-:W-:Y:S05]  /*0120*/  BRA.U !UP0, `(.L_x_1) ;  /* 0x0000000108107547 */ /* 0x000fea000b800000 */
[----:B------:R-:W1:Y:S02]  /*0130*/  LDC.64 R50, c[0x0][0x888] ;  /* 0x00022200ff327b82 */ /* 0x000e640000000a00 */
[----:B-1----:R1:W5:Y:S01]  /*0140*/  LDG.E R50, desc[UR46][R50.64] ;  /* 0x0000002e32327981 */ /* 0x002362000c1e1900 */
[----:B------:R-:W-:Y:S01]  /*0150*/  HFMA2 R91, -RZ, RZ, 0, 5.9604644775390625e-08 ;  /* 0x00000001ff5b7431 */ /* 0x000fe200000001ff */
[----:B------:R-:W-:Y:S05]  /*0160*/  BRA `(.L_x_0) ;  /* 0x00000000000c7947 */ /* 0x000fea0003800000 */
.L_x_1:
[----:B------:R-:W1:Y:S01]  /*0170*/  LDCU UR8, c[0x0][0x880] ;  /* 0x00011000ff0877ac */ /* 0x000e620008000800 */
[----:B------:R-:W-:Y:S01]  /*0180*/  HFMA2 R91, -RZ, RZ, 0, 5.9604644775390625e-08 ;  /* 0x00000001ff5b7431 */ /* 0x000fe200000001ff */
[----:B-1----:R-:W-:-:S07]  /*0190*/  MOV R50, UR8 ;  /* 0x0000000800327c02 */ /* 0x002fce0008000f00 */
.L_x_0:
[----:B------:R-:W2:Y:S02]  /*01a0*/  LDCU.64 UR8, c[0x0][0x8b0] ;  /* 0x00011600ff0877ac */ /* 0x000ea40008000a00 */
[----:B--2---:R-:W-:-:S04]  /*01b0*/  UISETP.NE.U32.AND UP0, UPT, UR8, URZ, UPT ;  /* 0x000000ff0800728c */ /* 0x004fc8000bf05070 */
[----:B------:R-:W-:-:S09]  /*01c0*/  UISETP.NE.AND.EX UP0, UPT, UR9, URZ, UPT, UP0 ;  /* 0x000000ff0900728c */ /* 0x000fd2000bf05300 */
[----:B------:R-:W-:Y:S05]  /*01d0*/  BRA.U UP0, `(.L_x_2) ;  /* 0x0000000100247547 */ /* 0x000fea000b800000 */
[----:B------:R-:W2:Y:S02]  /*01e0*/  LDCU.64 UR8, c[0x0][0x8a8] ;  /* 0x00011500ff0877ac */ /* 0x000ea40008000a00 */
[----:B--2---:R-:W-:-:S04]  /*01f0*/  UISETP.NE.U32.AND UP0, UPT, UR8, URZ, UPT ;  /* 0x000000ff0800728c */ /* 0x004fc8000bf05070 */
[----:B------:R-:W-:-:S09]  /*0200*/  UISETP.NE.AND.EX UP0, UPT, UR9, URZ, UPT, UP0 ;  /* 0x000000ff0900728c */ /* 0x000fd2000bf05300 */
[----:B------:R-:W-:Y:S05]  /*0210*/  BRA.U !UP0, `(.L_x_3) ;  /* 0x00000001080c7547 */ /* 0x000fea000b800000 */
[----:B------:R-:W2:Y:S02]  /*0220*/  LDC.64 R46, c[0x0][0x8a8] ;  /* 0x00022a00ff2e7b82 */ /* 0x000ea40000000a00 */
[----:B--2---:R2:W5:Y:S01]  /*0230*/  LDG.E R46, desc[UR46][R46.64] ;  /* 0x0000002e2e2e7981 */ /* 0x004562000c1e1900 */
[----:B------:R-:W-:Y:S05]  /*0240*/  BRA `(.L_x_2) ;  /* 0x0000000000087947 */ /* 0x000fea0003800000 */
.L_x_3:
[----:B------:R-:W2:Y:S02]  /*0250*/  LDCU UR8, c[0x0][0x8a0] ;  /* 0x00011400ff0877ac */ /* 0x000ea40008000800 */
[----:B--2---:R-:W-:Y:S02]  /*0260*/  MOV R46, UR8 ;  /* 0x00000008002e7c02 */ /* 0x004fe40008000f00 */
.L_x_2:
[----:B------:R-:W-:Y:S01]  /*0270*/  IMAD.U32 R0, RZ, RZ, UR10 ;  /* 0x0000000aff007e24 */ /* 0x000fe2000f8e00ff */
[----:B------:R-:W-:Y:S04]  /*0280*/  BSSY.RECONVERGENT B0, `(.L_x_4) ;  /* 0x000000c000007945 */ /* 0x000fe80003800200 */
[C---:B------:R-:W-:Y:S02]  /*0290*/  ISETP.NE.OR P2, PT, R0.reuse, 0x1, !P1 ;  /* 0x000000010000780c */ /* 0x040fe40004f45670 */
[----:B------:R-:W-:-:S11]  /*02a0*/  ISETP.NE.OR P0, PT, R0, 0x3, !P1 ;  /* 0x000000030000780c */ /* 0x000fd60004f05670 */
[----:B------:R-:W-:Y:S05]  /*02b0*/  @P2 BRA `(.L_x_5) ;  /* 0x0000000000202947 */ /* 0x000fea0003800000 */
[----:B------:R-:W3:Y:S02]  /*02c0*/  LDCU.64 UR8, c[0x0][0x348] ;  /* 0x00006900ff0877ac */ /* 0x000ee40008000a00 */
[----:B---3--:R-:W-:Y:S02]  /*02d0*/  UIADD3 UR12, UP1, UPT, UR8, 0x80, URZ ;  /* 0x00000080080c7890 */ /* 0x008fe4000ff3e0ff */
[----:B------:R-:W-:Y:S02]  /*02e0*/  UIADD3 UR8, UP0, UPT, UR8, 0x180, URZ ;  /* 0x0000018008087890 */ /* 0x000fe4000ff1e0ff */
[----:B------:R-:W-:Y:S02]  /*02f0*/  UIADD3.X UR13, UPT, UPT, URZ, UR9, URZ, UP1, !UPT ;  /* 0x00000009ff0d7290 */ /* 0x000fe40008ffe4ff */
[----:B------:R-:W-:-:S07]  /*0300*/  UIADD3.X UR9, UPT, UPT, URZ, UR9, URZ, UP0, !UPT ;  /* 0x00000009ff097290 */ /* 0x000fce00087fe4ff */
[----:B------:R3:W-:Y:S02]  /*0310*/  UTMACCTL.PF [UR12] ;  /* 0x000000000c0079b9 */ /* 0x0007e40008040000 */
[----:B------:R3:W-:Y:S02]  /*0320*/  UTMACCTL.PF [UR8] ;  /* 0x00000000080079b9 */ /* 0x0007e40008040000 */
[----:B---3--:R-:W-:Y:S01]  /*0330*/  NOP ;  /* 0x0000000000007918 */ /* 0x008fe20000000000 */
.L_x_5:
[----:B------:R-:W-:Y:S05]  /*0340*/  BSYNC.RECONVERGENT B0 ;  /* 0x0000000000007941 */ /* 0x000fea0003800200 */
.L_x_4:
[----:B------:R-:W-:Y:S04]  /*0350*/  BSSY.RECONVERGENT B0, `(.L_x_6) ;  /* 0x000000a000007945 */ /* 0x000fe80003800200 */
        /* <DEDUP_REMOVED lines=9> */
.L_x_7:
[----:B------:R-:W-:Y:S05]  /*03f0*/  BSYNC.RECONVERGENT B0 ;  /* 0x0000000000007941 */ /* 0x000fea0003800200 */
.L_x_6:
[----:B------:R-:W3:Y:S01]  /*0400*/  LDCU.64 UR8, c[0x0][0x888] ;  /* 0x00011100ff0877ac */ /* 0x000ee20008000a00 */
[----:B------:R-:W-:Y:S02]  /*0410*/  UISETP.EQ.U32.AND UP1, UPT, UR6, URZ, UPT ;  /* 0x000000ff0600728c */ /* 0x000fe4000bf22070 */
[----:B------:R-:W-:Y:S02]  /*0420*/  UPLOP3.LUT UP5, UPT, UPT, UPT, UPT, 0x80, 0x8 ;  /* 0x000000000008789c */ /* 0x000fe40003faf070 */
[----:B---3--:R-:W-:-:S04]  /*0430*/  UISETP.NE.U32.AND UP0, UPT, UR8, URZ, UPT ;  /* 0x000000ff0800728c */ /* 0x008fc8000bf05070 */
[----:B------:R-:W-:-:S04]  /*0440*/  UISETP.NE.AND.EX UP0, UPT, UR9, URZ, UPT, UP0 ;  /* 0x000000ff0900728c */ /* 0x000fc8000bf05300 */
[----:B------:R-:W-:-:S04]  /*0450*/  UISETP.EQ.OR.EX UP2, UPT, UR7, URZ, !UP0, UP1 ;  /* 0x000000ff0700728c */ /* 0x000fc8000c742710 */
[----:B------:R-:W-:-:S05]  /*0460*/  UP2UR UR50, UPR, URZ, 0x4 ;  /* 0x00000004ff327883 */ /* 0x000fca0008000000 */
[----:B------:R-:W-:Y:S07]  /*0470*/  BRA.U !UP2, `(.L_x_8) ;  /* 0x000000010a207547 */ /* 0x000fee000b800000 */
[----:B-----5:R-:W-:Y:S01]  /*0480*/  R2UR UR8, R50 ;  /* 0x00000000320872ca */ /* 0x020fe200000e0000 */
[----:B------:R-:W-:Y:S02]  /*0490*/  UISETP.NE.U32.AND UP2, UPT, UR6, URZ, UPT ;  /* 0x000000ff0600728c */ /* 0x000fe4000bf45070 */
[----:B------:R-:W-:Y:S02]  /*04a0*/  USEL UR6, URZ, 0xffffffff, UP0 ;  /* 0xffffffffff067887 */ /* 0x000fe40008000000 */
[----:B------:R-:W-:-:S08]  /*04b0*/  UISETP.NE.AND.EX UP2, UPT, UR7, URZ, UPT, UP2 ;  /* 0x000000ff0700728c */ /* 0x000fd0000bf45320 */
[----:B------:R-:W-:-:S04]  /*04c0*/  UISETP.NE.AND UP1, UPT, UR8, URZ, UPT ;  /* 0x000000ff0800728c */ /* 0x000fc8000bf25270 */
[----:B------:R-:W-:-:S04]  /*04d0*/  @!UP2 USEL UR6, URZ, 0xffffffff, UP1 ;  /* 0xffffffffff06a887 */ /* 0x000fc80008800000 */
[----:B------:R-:W-:-:S04]  /*04e0*/  ULOP3.LUT UR6, UR6, 0x1, URZ, 0xc0, !UPT ;  /* 0x0000000106067892 */ /* 0x000fc8000f8ec0ff */
[----:B------:R-:W-:-:S11]  /*04f0*/  UISETP.NE.U32.AND UP5, UPT, UR6, 0x1, UPT ;  /* 0x000000010600788c */ /* 0x000fd6000bfa5070 */
.L_x_8:
[----:B------:R-:W3:Y:S01]  /*0500*/  SHFL.IDX PT, R0, R97, RZ, 0x1f ;  /* 0x00001fff61007589 */ /* 0x000ee200000e0000 */
[----:B------:R-:W-:-:S04]  /*0510*/  UISETP.NE.AND UP1, UPT, UR10, 0x2, UPT ;  /* 0x000000020a00788c */ /* 0x000fc8000bf25270 */
[----:B------:R-:W-:Y:S02]  /*0520*/  UISETP.EQ.AND UP2, UPT, UR5, URZ, !UP1 ;  /* 0x000000ff0500728c */ /* 0x000fe4000cf42270 */
[----:B------:R-:W-:-:S04]  /*0530*/  USEL UR6, URZ, 0x1, UP1 ;  /* 0x00000001ff067887 */ /* 0x000fc80008800000 */
[----:B------:R-:W-:Y:S02]  /*0540*/  PLOP3.LUT P5, PT, P1, PT, UP2, 0x80, 0x8 ;  /* 0x000000000008781c */ /* 0x000fe40000faf028 */
[----:B---3--:R-:W-:-:S13]  /*0550*/  ISETP.NE.AND P0, PT, R0, RZ, PT ;  /* 0x000000ff0000720c */ /* 0x008fda0003f05270 */
[----:B------:R-:W-:Y:S05]  /*0560*/  @P0 BRA `(.L_x_9) ;  /* 0x00000000004c0947 */ /* 0x000fea0003800000 */
[----:B------:R-:W-:Y:S01]  /*0570*/  UMOV UR8, 0x400 ;  /* 0x0000040000087882 */ /* 0x000fe20000000000 */
[----:B------:R-:W-:Y:S01]  /*0580*/  UMOV UR7, 0x1 ;  /* 0x0000000100077882 */ /* 0x000fe20000000000 */
[----:B------:R-:W-:Y:S02]  /*0590*/  ULEA UR8, UR37, UR8, 0x18 ;  /* 0x0000000825087291 */ /* 0x000fe4000f8ec0ff */
[----:B------:R-:W-:-:S04]  /*05a0*/  UIADD3 UR12, UPT, UPT, -UR7, 0x100000, URZ ;  /* 0x00100000070c7890 */ /* 0x000fc8000fffe1ff */
[----:B------:R-:W-:Y:S02]  /*05b0*/  USHF.L.U32 UR13, UR12, 0xb, URZ ;  /* 0x0000000b0c0d7899 */ /* 0x000fe400080006ff */
[----:B------:R-:W-:Y:S01]  /*05c0*/  USHF.L.U32 UR12, UR12, 0x1, URZ ;  /* 0x000000010c0c7899 */ /* 0x000fe200080006ff */
[----:B------:R-:W-:Y:S01]  /*05d0*/  ELECT P0, URZ, PT ;  /* 0x0000000000ff782f */ /* 0x000fe20003800000 */
[----:B------:R-:W3:Y:S10]  /*05e0*/  FENCE.VIEW.ASYNC.S ;  /* 0x00000000000073c6 */ /* 0x000ef40000000000 */
[----:B---3--:R3:W4:Y:S01]  /*05f0*/  SYNCS.EXCH.64 URZ, [UR8], UR12 ;  /* 0x0000000c08ff75b2 */ /* 0x0087220008000100 */
[----:B------:R3:W1:Y:S01]  /*0600*/  SYNCS.EXCH.64 URZ, [UR8+0x28], UR12 ;  /* 0x0000280c08ff75b2 */ /* 0x0006620008000100 */
        /* <DEDUP_REMOVED lines=8> */
[----:B------:R-:W-:Y:S01]  /*0690*/  NOP ;  /* 0x0000000000007918 */ /* 0x000fe20000000000 */
.L_x_9:
[----:B------:R-:W2:Y:S01]  /*06a0*/  SHFL.IDX PT, R0, R97, RZ, 0x1f ;  /* 0x00001fff61007589 */ /* 0x000ea200000e0000 */
[----:B------:R-:W-:Y:S01]  /*06b0*/  NOP ;  /* 0x0000000000007918 */ /* 0x000fe20000000000 */
[----:B--2---:R-:W-:-:S13]  /*06c0*/  ISETP.NE.AND P0, PT, R0, 0x1, PT ;  /* 0x000000010000780c */ /* 0x004fda0003f05270 */
[----:B------:R-:W-:Y:S05]  /*06d0*/  @P0 BRA `(.L_x_10) ;  /* 0x0000000000440947 */ /* 0x000fea0003800000 */
[----:B------:R-:W-:Y:S01]  /*06e0*/  UMOV UR9, 0x400 ;  /* 0x0000040000097882 */ /* 0x000fe20000000000 */
[----:B---3--:R-:W-:Y:S01]  /*06f0*/  UMOV UR8, 0x20 ;  /* 0x0000002000087882 */ /* 0x008fe20000000000 */
[----:B------:R-:W-:Y:S01]  /*0700*/  UMOV UR7, 0x80 ;  /* 0x0000008000077882 */ /* 0x000fe20000000000 */
[----:B------:R-:W-:Y:S02]  /*0710*/  ULEA UR9, UR37, UR9, 0x18 ;  /* 0x0000000925097291 */ /* 0x000fe4000f8ec0ff */
[----:B------:R-:W-:-:S04]  /*0720*/  UIADD3 UR12, UPT, UPT, -UR8, 0x100000, URZ ;  /* 0x00100000080c7890 */ /* 0x000fc8000fffe1ff */
[----:B------:R-:W-:Y:S02]  /*0730*/  USHF.L.U32 UR13, UR12, 0xb, URZ ;  /* 0x0000000b0c0d7899 */ /* 0x000fe400080006ff */
[----:B------:R-:W-:Y:S02]  /*0740*/  USHF.L.U32 UR12, UR12, 0x1, URZ ;  /* 0x000000010c0c7899 */ /* 0x000fe400080006ff */
[----:B------:R-:W-:-:S04]  /*0750*/  UIADD3 UR14, UPT, UPT, -UR7, 0x100000, URZ ;  /* 0x00100000070e7890 */ /* 0x000fc8000fffe1ff */
[----:B------:R-:W-:Y:S02]  /*0760*/  USHF.L.U32 UR15, UR14, 0xb, URZ ;  /* 0x0000000b0e0f7899 */ /* 0x000fe400080006ff */
[----:B------:R-:W-:Y:S01]  /*0770*/  USHF.L.U32 UR14, UR14, 0x1, URZ ;  /* 0x000000010e0e7899 */ /* 0x000fe200080006ff */
[----:B------:R-:W-:Y:S01]  /*0780*/  ELECT P0, URZ, PT ;  /* 0x0000000000ff782f */ /* 0x000fe20003800000 */
[----:B------:R-:W2:Y:S02]  /*0790*/  FENCE.VIEW.ASYNC.S ;  /* 0x00000000000073c6 */ /* 0x000ea40000000000 */
[----:B--2---:R2:W3:Y:S08]  /*07a0*/  SYNCS.EXCH.64 URZ, [UR9+0x50], UR12 ;  /* 0x0000500c09ff75b2 */ /* 0x0044f00008000100 */
[----:B------:R2:W1:Y:S01]  /*07b0*/  SYNCS.EXCH.64 URZ, [UR9+0x60], UR14 ;  /* 0x0000600e09ff75b2 */ /* 0x0004620008000100 */
[----:B------:R2:W1:Y:S01]  /*07c0*/  SYNCS.EXCH.64 URZ, [UR9+0x58], UR12 ;  /* 0x0000580c09ff75b2 */ /* 0x0004620008000100 */
[----:B------:R2:W1:Y:S01]  /*07d0*/  SYNCS.EXCH.64 URZ, [UR9+0x68], UR14 ;  /* 0x0000680e09ff75b2 */ /* 0x0004620008000100 */
[----:B------:R-:W-:Y:S01]  /*07e0*/  NOP ;  /* 0x0000000000007918 */ /* 0x000fe20000000000 */
.L_x_10:
[----:B------:R-:W4:Y:S01]  /*07f0*/  SHFL.IDX PT, R0, R97, RZ, 0x1f ;  /* 0x00001fff61007589 */ /* 0x000f2200000e0000 */
[----:B------:R-:W-:Y:S01]  /*0800*/  NOP ;  /* 0x0000000000007918 */ /* 0x000fe20000000000 */
[----:B----4-:R-:W-:-:S13]  /*0810*/  ISETP.NE.AND P0, PT, R0, 0x3, PT ;  /* 0x000000030000780c */ /* 0x010fda0003f05270 */
[----:B------:R-:W-:Y:S05]  /*0820*/  @P0 BRA `(.L_x_11) ;  /* 0x00000000002c0947 */ /* 0x000fea0003800000 */
[----:B---3--:R-:W-:Y:S01]  /*0830*/  UMOV UR8, 0x400 ;  /* 0x0000040000087882 */ /* 0x008fe20000000000 */
[----:B------:R-:W-:Y:S01]  /*0840*/  UMOV UR7, 0x20 ;  /* 0x0000002000077882 */ /* 0x000fe20000000000 */
[----:B------:R-:W-:Y:S02]  /*0850*/  ULEA UR8, UR37, UR8, 0x18 ;  /* 0x0000000825087291 */ /* 0x000fe4000f8ec0ff */
[----:B--2---:R-:W-:-:S04]  /*0860*/  UIADD3 UR12, UPT, UPT, -UR7, 0x100000, URZ ;  /* 0x00100000070c7890 */ /* 0x004fc8000fffe1ff */
[----:B------:R-:W-:Y:S02]  /*0870*/  USHF.L.U32 UR13, UR12, 0xb, URZ ;  /* 0x0000000b0c0d7899 */ /* 0x000fe400080006ff */
[----:B------:R-:W-:Y:S01]  /*0880*/  USHF.L.U32 UR12, UR12, 0x1, URZ ;  /* 0x000000010c0c7899 */ /* 0x000fe200080006ff */
[----:B------:R-:W-:Y:S01]  /*0890*/  ELECT P0, URZ, PT ;  /* 0x0000000000ff782f */ /* 0x000fe20003800000 */
[----:B------:R-:W2:Y:S10]  /*08a0*/  FENCE.VIEW.ASYNC.S ;  /* 0x00000000000073c6 */ /* 0x000eb40000000000 */
[----:B--2---:R4:W2:Y:S01]  /*08b0*/  SYNCS.EXCH.64 URZ, [UR8+0x70], UR12 ;  /* 0x0000700c08ff75b2 */ /* 0x0048a20008000100 */
[----:B------:R4:W3:Y:S02]  /*08c0*/  SYNCS.EXCH.64 URZ, [UR8+0x78], UR12 ;  /* 0x0000780c08ff75b2 */ /* 0x0008e40008000100 */
[----:B----4-:R-:W-:Y:S01]  /*08d0*/  NOP ;  /* 0x0000000000007918 */ /* 0x010fe20000000000 */
.L_x_11:
[----:B------:R-:W4:Y:S01]  /*08e0*/  SHFL.IDX PT, R0, R97, RZ, 0x1f ;  /* 0x00001fff61007589 */ /* 0x000f2200000e0000 */
[----:B------:R-:W-:Y:S01]  /*08f0*/  NOP ;  /* 0x0000000000007918 */ /* 0x000fe20000000000 */
[----:B----4-:R-:W-:-:S13]  /*0900*/  ISETP.NE.AND P0, PT, R0, 0x4, PT ;  /* 0x000000040000780c */ /* 0x010fda0003f05270 */
[----:B------:R-:W-:Y:S05]  /*0910*/  @P0 BRA `(.L_x_12) ;  /* 0x0000000000480947 */ /* 0x000fea0003800000 */
[----:B--2---:R-:W-:Y:S01]  /*0920*/  UMOV UR9, 0x1e0 ;  /* 0x000001e000097882 */ /* 0x004fe20000000000 */
[----:B---3--:R-:W-:Y:S01]  /*0930*/  UMOV UR8, 0x400 ;  /* 0x0000040000087882 */ /* 0x008fe20000000000 */
[----:B------:R-:W-:Y:S01]  /*0940*/  USEL UR9, UR9, 0x1a0, UP5 ;  /* 0x000001a009097887 */ /* 0x000fe2000a800000 */
        /* <DEDUP_REMOVED lines=10> */
[----:B--2---:R4:W2:Y:S08]  /*09f0*/  SYNCS.EXCH.64 URZ, [UR8+0x80], UR12 ;  /* 0x0000800c08ff75b2 */ /* 0x0048b00008000100 */
[----:B------:R4:W3:Y:S01]  /*0a00*/  SYNCS.EXCH.64 URZ, [UR8+0x90], UR14 ;  /* 0x0000900e08ff75b2 */ /* 0x0008e20008000100 */
[----:B------:R4:W1:Y:S01]  /*0a10*/  SYNCS.EXCH.64 URZ, [UR8+0x88], UR12 ;  /* 0x0000880c08ff75b2 */ /* 0x0008620008000100 */
[----:B------:R4:W1:Y:S02]  /*0a20*/  SYNCS.EXCH.64 URZ, [UR8+0x98], UR14 ;  /* 0x0000980e08ff75b2 */ /* 0x0008640008000100 */
[----:B----4-:R-:W-:Y:S01]  /*0a30*/  NOP ;  /* 0x0000000000007918 */ /* 0x010fe20000000000 */
.L_x_12:
[----:B------:R-:W4:Y:S01]  /*0a40*/  SHFL.IDX PT, R0, R97, RZ, 0x1f ;  /* 0x00001fff61007589 */ /* 0x000f2200000e0000 */
[----:B------:R-:W-:Y:S01]  /*0a50*/  NOP ;  /* 0x0000000000007918 */ /* 0x000fe20000000000 */
[----:B----4-:R-:W-:-:S13]  /*0a60*/  ISETP.NE.AND P0, PT, R0, 0x5, PT ;  /* 0x000000050000780c */ /* 0x010fda0003f05270 */
[----:B------:R-:W-:Y:S05]  /*0a70*/  @P0 BRA `(.L_x_13) ;  /* 0x0000000000540947 */ /* 0x000fea0003800000 */
[----:B--2---:R-:W-:Y:S01]  /*0a80*/  UMOV UR9, 0x400 ;  /* 0x0000040000097882 */ /* 0x004fe20000000000 */
        /* <DEDUP_REMOVED lines=14> */
[----:B------:R4:W1:Y:S01]  /*0b70*/  SYNCS.EXCH.64 URZ, [UR9+0xc8], UR14 ;  /* 0x0000c80e09ff75b2 */ /* 0x0008620008000100 */
[----:B------:R4:W1:Y:S01]  /*0b80*/  SYNCS.EXCH.64 URZ, [UR9+0xb0], UR12 ;  /* 0x0000b00c09ff75b2 */ /* 0x0008620008000100 */
[----:B------:R4:W1:Y:S01]  /*0b90*/  SYNCS.EXCH.64 URZ, [UR9+0xd0], UR14 ;  /* 0x0000d00e09ff75b2 */ /* 0x0008620008000100 */
[----:B------:R4:W1:Y:S01]  /*0ba0*/  SYNCS.EXCH.64 URZ, [UR9+0xb8], UR12 ;  /* 0x0000b80c09ff75b2 */ /* 0x0008620008000100 */
[----:B------:R4:W1:Y:S02]  /*0bb0*/  SYNCS.EXCH.64 URZ, [UR9+0xd8], UR14 ;  /* 0x0000d80e09ff75b2 */ /* 0x0008640008000100 */
[----:B----4-:R-:W-:Y:S01]  /*0bc0*/  NOP ;  /* 0x0000000000007918 */ /* 0x010fe20000000000 */
.L_x_13:
[----:B------:R-:W4:Y:S01]  /*0bd0*/  SHFL.IDX PT, R0, R97, RZ, 0x1f ;  /* 0x00001fff61007589 */ /* 0x000f2200000e0000 */
[----:B------:R-:W-:Y:S01]  /*0be0*/  ISETP.NE.OR P1, PT, RZ, UR10, !P1 ;  /* 0x0000000aff007c0c */ /* 0x000fe2000cf25670 */
        /* <DEDUP_REMOVED lines=12> */
[----:B------:R4:W3:Y:S01]  /*0cb0*/  SYNCS.EXCH.64 URZ, [UR8+0xf0], UR12 ;  /* 0x0000f00c08ff75b2 */ /* 0x0008e20008000100 */
[----:B------:R4:W1:Y:S01]  /*0cc0*/  SYNCS.EXCH.64 URZ, [UR8+0xe8], UR12 ;  /* 0x0000e80c08ff75b2 */ /* 0x0008620008000100 */
[----:B------:R4:W1:Y:S02]  /*0cd0*/  SYNCS.EXCH.64 URZ, [UR8+0xf8], UR12 ;  /* 0x0000f80c08ff75b2 */ /* 0x0008640008000100 */
[----:B----4-:R-:W-:Y:S01]  /*0ce0*/  NOP ;  /* 0x0000000000007918 */ /* 0x010fe20000000000 */
.L_x_14:
[----:B------:R-:W-:Y:S01]  /*0cf0*/  VOTEU.ALL UP1, P1 ;  /* 0x0000000000ff7886 */ /* 0x000fe20000820000 */
[----:B---3--:R-:W3:Y:S01]  /*0d00*/  LDCU UR8, c[0x0][0x36c] ;  /* 0x00006d80ff0877ac */ /* 0x008ee20008000800 */
[----:B------:R-:W-:Y:S01]  /*0d10*/  NOP ;  /* 0x0000000000007918 */ /* 0x000fe20000000000 */
[----:B------:R-:W-:Y:S01]  /*0d20*/  LOP3.LUT R10, R108, 0x1f, RZ, 0xc0, !PT ;  /* 0x0000001f6c0a7812 */ /* 0x000fe200078ec0ff */
[----:B--2---:R-:W-:Y:S01]  /*0d30*/  UMOV UR12, 0x20 ;  /* 0x00000020000c7882 */ /* 0x004fe20000000000 */
[----:B------:R-:W-:Y:S01]  /*0d40*/  @!UP1 UMOV UR7, 0x400 ;  /* 0x0000040000079882 */ /* 0x000fe20000000000 */
[----:B------:R-:W-:-:S04]  /*0d50*/  @!UP1 UIADD3 UR12, UPT, UPT, -UR12, 0x100000, URZ ;  /* 0x001000000c0c9890 */ /* 0x000fc8000fffe1ff */
[----:B------:R-:W-:Y:S02]  /*0d60*/  @!UP1 USHF.L.U32 UR13, UR12, 0xb, URZ ;  /* 0x0000000b0c0d9899 */ /* 0x000fe400080006ff */
[----:B------:R-:W-:Y:S02]  /*0d70*/  @!UP1 USHF.L.U32 UR12, UR12, 0x1, URZ ;  /* 0x000000010c0c9899 */ /* 0x000fe400080006ff */
[----:B------:R-:W-:Y:S01]  /*0d80*/  @!UP1 ULEA UR7, UR37, UR7, 0x18 ;  /* 0x0000000725079291 */ /* 0x000fe2000f8ec0ff */
[----:B------:R-:W-:Y:S01]  /*0d90*/  VOTEU.ALL UP1, P1 ;  /* 0x0000000000ff7886 */ /* 0x000fe20000820000 */
[----:B------:R-:W-:Y:S01]  /*0da0*/  UISETP.NE.AND UP4, UPT, UR10, URZ, UPT ;  /* 0x000000ff0a00728c */ /* 0x000fe2000bf85270 */
[----:B------:R-:W2:Y:S09]  /*0db0*/  FENCE.VIEW.ASYNC.S ;  /* 0x00000000000073c6 */ /* 0x000eb20000000000 */
[----:B--2---:R2:W4:Y:S01]  /*0dc0*/  @!UP1 SYNCS.EXCH.64 URZ, [UR7+0x100], UR12 ;  /* 0x0001000c07ff95b2 */ /* 0x0045220008000100 */
[----:B---3--:R-:W-:-:S09]  /*0dd0*/  UISETP.EQ.U32.AND UP1, UPT, UR8, 0x1, UPT ;  /* 0x000000010800788c */ /* 0x008fd2000bf22070 */
[----:B------:R-:W-:Y:S05]  /*0de0*/  BRA.U !UP1, `(.L_x_15) ;  /* 0x0000000109087547 */ /* 0x000fea000b800000 */
[----:B-1--4-:R-:W-:Y:S01]  /*0df0*/  UCGABAR_ARV ;  /* 0x00000000000079c7 */ /* 0x012fe20008000000 */
[----:B------:R-:W-:Y:S05]  /*0e00*/  BRA `(.L_x_16) ;  /* 0x0000000000047947 */ /* 0x000fea0003800000 */
.L_x_15:
[----:B-1--4-:R-:W-:Y:S01]  /*0e10*/  NOP ;  /* 0x0000000000007918 */ /* 0x012fe20000000000 */
.L_x_16:
[----:B------:R-:W1:Y:S01]  /*0e20*/  S2R R20, SR_CTAID.Y ;  /* 0x0000000000147919 */ /* 0x000e620000002600 */
[----:B------:R-:W-:-:S05]  /*0e30*/  CS2R.32 R90, SR_CgaSize ;  /* 0x00000000005a7805 */ /* 0x000fca0000008a00 */
[----:B------:R-:W-:-:S05]  /*0e40*/  IMAD R90, R90, -0xa0, RZ ;  /* 0xffffff605a5a7824 */ /* 0x000fca00078e02ff */
[----:B--2---:R-:W-:-:S14]  /*0e50*/  R2UR UR7, R90 ;  /* 0x000000005a0772ca */ /* 0x004fdc00000e0000 */
[----:B------:R-:W2:Y:S01]  /*0e60*/  LDCU UR7, c[0x0][UR7+0x2b4] ;  /* 0x00005680070777ac */ /* 0x000ea20008000800 */
[----:B------:R-:W-:-:S05]  /*0e70*/  CS2R.32 R0, SR_CgaSize ;  /* 0x0000000000007805 */ /* 0x000fca0000008a00 */
[----:B------:R-:W-:-:S06]  /*0e80*/  IMAD R0, R0, -0xa0, RZ ;  /* 0xffffff6000007824 */ /* 0x000fcc00078e02ff */
[----:B------:R-:W3:Y:S01]  /*0e90*/  LDC R0, c[0x0][R0+0x2a4] ;  /* 0x0000a90000007b82 */ /* 0x000ee20000000800 */
[----:B------:R-:W-:Y:S01]  /*0ea0*/  PRMT R8, RZ, 0x7610, R8 ;  /* 0x00007610ff087816 */ /* 0x000fe20000000008 */
[----:B------:R-:W4:Y:S01]  /*0eb0*/  S2R R11, SR_CTAID.X ;  /* 0x00000000000b7919 */ /* 0x000f220000002500 */
[----:B------:R-:W-:-:S05]  /*0ec0*/  CS2R.32 R90, SR_CgaSize ;  /* 0x00000000005a7805 */ /* 0x000fca0000008a00 */
[----:B------:R-:W-:-:S05]  /*0ed0*/  IMAD R90, R90, -0xa0, RZ ;  /* 0xffffff605a5a7824 */ /* 0x000fca00078e02ff */
[----:B------:R-:W-:-:S14]  /*0ee0*/  R2UR UR8, R90 ;  /* 0x000000005a0872ca */ /* 0x000fdc00000e0000 */
[----:B------:R-:W3:Y:S01]  /*0ef0*/  LDCU UR8, c[0x0][UR8+0x2b0] ;  /* 0x00005600080877ac */ /* 0x000ee20008000800 */
[----:B------:R-:W-:Y:S01]  /*0f00*/  UISETP.NE.AND UP2, UPT, UR10, 0x2, UPT ;  /* 0x000000020a00788c */ /* 0x000fe2000bf45270 */
[----:B------:R-:W2:Y:S01]  /*0f10*/  LDC R9, c[0x0][0xb24] ;  /* 0x0002c900ff097b82 */ /* 0x000ea20000000800 */
[----:B------:R-:W-:-:S05]  /*0f20*/  CS2R.32 R2, SR_CgaSize ;  /* 0x0000000000027805 */ /* 0x000fca0000008a00 */
[----:B------:R-:W-:-:S06]  /*0f30*/  IMAD R2, R2, -0xa0, RZ ;  /* 0xffffff6002027824 */ /* 0x000fcc00078e02ff */
[----:B------:R-:W3:Y:S08]  /*0f40*/  LDC R2, c[0x0][R2+0x2a0] ;  /* 0x0000a80002027b82 */ /* 0x000ef00000000800 */
[----:B------:R-:W3:Y:S01]  /*0f50*/  LDC R40, c[0x0][0xb24] ;  /* 0x0002c900ff287b82 */ /* 0x000ee20000000800 */
[----:B-1----:R-:W-:-:S07]  /*0f60*/  I2FP.F32.U32 R3, R20 ;  /* 0x0000001400037245 */ /* 0x002fce0000201000 */
[----:B------:R-:W1:Y:S01]  /*0f70*/  S2UR UR36, SR_CTAID.Z ;  /* 0x00000000002479c3 */ /* 0x000e620000002700 */
[----:B--2---:R-:W-:Y:S01]  /*0f80*/  ISETP.GE.AND P0, PT, R9, 0x1, PT ;  /* 0x000000010900780c */ /* 0x004fe20003f06270 */
[----:B----4-:R-:W-:Y:S01]  /*0f90*/  IMAD.MOV.U32 R21, RZ, RZ, R11 ;  /* 0x000000ffff157224 */ /* 0x010fe200078e000b */
[----:B------:R-:W-:Y:S01]  /*0fa0*/  I2FP.F32.U32 R4, R11 ;  /* 0x0000000b00047245 */ /* 0x000fe20000201000 */
[----:B------:R-:W-:Y:S01]  /*0fb0*/  FMUL R3, R3, UR7 ;  /* 0x0000000703037c20 */ /* 0x000fe20008400000 */
[----:B------:R-:W2:Y:S03]  /*0fc0*/  LDCU UR7, c[0x0][0xb30] ;  /* 0x00016600ff0777ac */ /* 0x000ea60008000800 */
[----:B---3--:R-:W-:Y:S01]  /*0fd0*/  FMUL R4, R4, UR8 ;  /* 0x0000000804047c20 */ /* 0x008fe20008400000 */
[----:B------:R-:W3:Y:S08]  /*0fe0*/  F2I.U32.TRUNC.NTZ R83, R3 ;  /* 0x0000000300537305 */ /* 0x000ef0000020f000 */
[----:B------:R-:W4:Y:S01]  /*0ff0*/  F2I.U32.TRUNC.NTZ R90, R4 ;  /* 0x00000004005a7305 */ /* 0x000f22000020f000 */
[----:B--2---:R-:W-:Y:S01]  /*1000*/  UISETP.NE.AND UP3, UPT, UR7, 0x1, UPT ;  /* 0x000000010700788c */ /* 0x004fe2000bf65270 */
[----:B---3--:R-:W-:-:S05]  /*1010*/  IADD3 R83, PT, PT, -R83, RZ, RZ ;  /* 0x000000ff53537210 */ /* 0x008fca0007ffe1ff */
[----:B------:R-:W-:Y:S01]  /*1020*/  IMAD R83, R0, R83, R20 ;  /* 0x0000005300537224 */ /* 0x000fe200078e0214 */
[----:B------:R-:W-:Y:S01]  /*1030*/  PRMT R0, RZ, 0x7610, R0 ;  /* 0x00007610ff007816 */ /* 0x000fe20000000000 */
[----:B----4-:R-:W-:-:S04]  /*1040*/  IMAD.MOV R90, RZ, RZ, -R90 ;  /* 0x000000ffff5a7224 */ /* 0x010fc800078e0a5a */
[----:B------:R-:W-:Y:S01]  /*1050*/  IMAD R90, R2, R90, R11 ;  /* 0x0000005a025a7224 */ /* 0x000fe200078e020b */
[----:B-1----:R-:W-:Y:S06]  /*1060*/  BRA.U UP4, `(.L_x_17) ;  /* 0x0000000104247547 */ /* 0x002fec000b800000 */
[----:B------:R-:W-:Y:S01]  /*1070*/  ISETP.NE.AND P1, PT, R83, RZ, PT ;  /* 0x000000ff5300720c */ /* 0x000fe20003f25270 */
[----:B------:R-:W-:Y:S01]  /*1080*/  IMAD.MOV.U32 R0, RZ, RZ, 0x3 ;  /* 0x00000003ff007424 */ /* 0x000fe200078e00ff */
[C---:B------:R-:W-:Y:S02]  /*1090*/  LOP3.LUT R3, R90.reuse, 0xfffffffe, RZ, 0xc0, !PT ;  /* 0xfffffffe5a037812 */ /* 0x040fe400078ec0ff */
[----:B------:R-:W-:Y:S02]  /*10a0*/  ISETP.LT.U32.OR P1, PT, R90, 0x2, !P1 ;  /* 0x000000025a00780c */ /* 0x000fe40004f21470 */
[----:B------:R-:W-:Y:S02]  /*10b0*/  SHF.L.U32 R0, R0, R3, RZ ;  /* 0x0000000300007219 */ /* 0x000fe400000006ff */
[----:B------:R-:W-:Y:S02]  /*10c0*/  SEL R5, RZ, 0x1, !P1 ;  /* 0x00000001ff057807 */ /* 0x000fe40004800000 */
[----:B------:R-:W-:-:S05]  /*10d0*/  SEL R2, RZ, 0x2, !P1 ;  /* 0x00000002ff027807 */ /* 0x000fca0004800000 */
[----:B------:R-:W-:-:S05]  /*10e0*/  IMAD.IADD R2, R5, 0x1, R2 ;  /* 0x0000000105027824 */ /* 0x000fca00078e0202 */
[----:B------:R-:W-:Y:S02]  /*10f0*/  PRMT R8, R2, 0x7610, R8 ;  /* 0x0000761002087816 */ /* 0x000fe40000000008 */
.L_x_17:
[----:B------:R-:W-:Y:S05]  /*1100*/  @!P0 BRA `(.L_x_18) ;  /* 0x0000000000b88947 */ /* 0x000fea0003800000 */
[----:B------:R-:W1:Y:S01]  /*1110*/  LDC.64 R4, c[0x0][0xb18] ;  /* 0x0002c600ff047b82 */ /* 0x000e620000000a00 */
[----:B------:R-:W-:-:S07]  /*1120*/  ISETP.NE.AND P0, PT, R9, 0x1, PT ;  /* 0x000000010900780c */ /* 0x000fce0003f05270 */
[----:B------:R-:W2:Y:S08]  /*1130*/  LDC R14, c[0x0][0xb0c] ;  /* 0x0002c300ff0e7b82 */ /* 0x000eb00000000800 */
[----:B------:R-:W3:Y:S08]  /*1140*/  LDC R13, c[0x0][0x370] ;  /* 0x0000dc00ff0d7b82 */ /* 0x000ef00000000800 */
[----:B------:R-:W4:Y:S01]  /*1150*/  LDC R16, c[0x0][0x374] ;  /* 0x0000dd00ff107b82 */ /* 0x000f220000000800 */
[----:B-1----:R-:W-:-:S07]  /*1160*/  ISETP.NE.AND P1, PT, R4, 0x1, PT ;  /* 0x000000010400780c */ /* 0x002fce0003f25270 */
[----:B------:R-:W3:Y:S01]  /*1170*/  LDC.64 R6, c[0x0][0xb10] ;  /* 0x0002c400ff067b82 */ /* 0x000ee20000000a00 */
[----:B--2---:R-:W-:-:S07]  /*1180*/  ISETP.NE.AND P2, PT, R14, 0x1, PT ;  /* 0x000000010e00780c */ /* 0x004fce0003f45270 */
[----:B------:R-:W1:Y:S08]  /*1190*/  LDC R12, c[0x0][0xb20] ;  /* 0x0002c800ff0c7b82 */ /* 0x000e700000000800 */
[----:B------:R-:W2:Y:S01]  /*11a0*/  LDC.64 R2, c[0x0][0xb28] ;  /* 0x0002ca00ff027b82 */ /* 0x000ea20000000a00 */
[----:B----4-:R-:W-:-:S04]  /*11b0*/  IMAD.HI.U32 R15, R16, R5, RZ ;  /* 0x00000005100f7227 */ /* 0x010fc800078e00ff */
[----:B------:R-:W-:-:S04]  /*11c0*/  IMAD.HI.U32 R5, R20, R5, RZ ;  /* 0x0000000514057227 */ /* 0x000fc800078e00ff */
[----:B---3--:R-:W-:-:S04]  /*11d0*/  IMAD.HI.U32 R18, R13, R6, RZ ;  /* 0x000000060d127227 */ /* 0x008fc800078e00ff */
[C---:B------:R-:W-:Y:S01]  /*11e0*/  IMAD.HI.U32 R22, R11.reuse, R6, RZ ;  /* 0x000000060b167227 */ /* 0x040fe200078e00ff */
[-C--:B------:R-:W-:Y:S02]  /*11f0*/  @P2 SHF.R.U32.HI R13, RZ, R7.reuse, R18 ;  /* 0x00000007ff0d2219 */ /* 0x080fe40000011612 */
[-C--:B-1----:R-:W-:Y:S02]  /*1200*/  @P1 SHF.R.U32.HI R16, RZ, R12.reuse, R15 ;  /* 0x0000000cff101219 */ /* 0x082fe4000001160f */
[----:B------:R-:W-:Y:S02]  /*1210*/  SHF.R.U32.HI R5, RZ, R12, R5 ;  /* 0x0000000cff057219 */ /* 0x000fe40000011605 */
[----:B------:R-:W-:Y:S02]  /*1220*/  SHF.R.U32.HI R22, RZ, R7, R22 ;  /* 0x00000007ff167219 */ /* 0x000fe40000011616 */
[----:B------:R-:W-:Y:S01]  /*1230*/  SEL R5, R20, R5, !P1 ;  /* 0x0000000514057207 */ /* 0x000fe20004800000 */
[----:B--2---:R-:W-:Y:S01]  /*1240*/  IMAD.HI.U32 R18, R16, R2, RZ ;  /* 0x0000000210127227 */ /* 0x004fe200078e00ff */
[----:B------:R-:W-:-:S02]  /*1250*/  SEL R21, R11, R22, !P2 ;  /* 0x000000160b157207 */ /* 0x000fc40005000000 */
[----:B------:R-:W-:Y:S01]  /*1260*/  IADD3 R7, PT, PT, -R5, RZ, RZ ;  /* 0x000000ff05077210 */ /* 0x000fe20007ffe1ff */
[----:B------:R-:W-:Y:S01]  /*1270*/  IMAD.HI.U32 R6, R13, R2, RZ ;  /* 0x000000020d067227 */ /* 0x000fe200078e00ff */
[----:B------:R-:W-:-:S03]  /*1280*/  @P0 SHF.R.U32.HI R16, RZ, R3, R18 ;  /* 0x00000003ff100219 */ /* 0x000fc60000011612 */
[----:B------:R-:W-:Y:S01]  /*1290*/  IMAD R7, R4, R7, R20 ;  /* 0x0000000704077224 */ /* 0x000fe200078e0214 */
[----:B------:R-:W-:Y:S01]  /*12a0*/  @P0 SHF.R.U32.HI R13, RZ, R3, R6 ;  /* 0x00000003ff0d0219 */ /* 0x000fe20000011606 */
[----:B------:R-:W-:-:S04]  /*12b0*/  IMAD R16, R16, R9, RZ ;  /* 0x0000000910107224 */ /* 0x000fc800078e02ff */
[----:B------:R-:W-:Y:S01]  /*12c0*/  IMAD R6, R13, R9, RZ ;  /* 0x000000090d067224 */ /* 0x000fe200078e02ff */
[----:B------:R-:W-:-:S04]  /*12d0*/  ISETP.GE.AND P1, PT, R5, R16, PT ;  /* 0x000000100500720c */ /* 0x000fc80003f26270 */
[----:B------:R-:W-:Y:S01]  /*12e0*/  ISETP.GE.OR P1, PT, R21, R6, P1 ;  /* 0x000000061500720c */ /* 0x000fe20000f26670 */
[----:B------:R-:W-:-:S05]  /*12f0*/  IMAD.HI.U32 R6, R5, R2, RZ ;  /* 0x0000000205067227 */ /* 0x000fca00078e00ff */
[----:B------:R-:W-:-:S04]  /*1300*/  SHF.R.U32.HI R6, RZ, R3, R6 ;  /* 0x00000003ff067219 */ /* 0x000fc80000011606 */
[----:B------:R-:W-:-:S03]  /*1310*/  SEL R6, R5, R6, !P0 ;  /* 0x0000000605067207 */ /* 0x000fc60004000000 */
[----:B------:R-:W-:Y:S01]  /*1320*/  @!P1 IMAD.HI.U32 R12, R21, R2, RZ ;  /* 0x00000002150c9227 */ /* 0x000fe200078e00ff */
[----:B------:R-:W-:-:S04]  /*1330*/  IADD3 R2, PT, PT, -R6, RZ, RZ ;  /* 0x000000ff06027210 */ /* 0x000fc80007ffe1ff */
[----:B------:R-:W-:Y:S01]  /*1340*/  @!P1 SHF.R.U32.HI R12, RZ, R3, R12 ;  /* 0x00000003ff0c9219 */ /* 0x000fe2000001160c */
[----:B------:R-:W-:-:S03]  /*1350*/  IMAD R2, R9, R2, R5 ;  /* 0x0000000209027224 */ /* 0x000fc600078e0205 */
[----:B------:R-:W-:-:S05]  /*1360*/  @!P1 SEL R3, R21, R12, !P0 ;  /* 0x0000000c15039207 */ /* 0x000fca0004000000 */
[--C-:B------:R-:W-:Y:S02]  /*1370*/  @!P1 IMAD.IADD R6, R6, 0x1, -R3.reuse ;  /* 0x0000000106069824 */ /* 0x100fe400078e0a03 */
[----:B------:R-:W-:Y:S01]  /*1380*/  @!P1 IMAD R3, R2, R13, R3 ;  /* 0x0000000d02039224 */ /* 0x000fe200078e0203 */
[----:B------:R-:W-:Y:S01]  /*1390*/  IADD3 R2, PT, PT, -R21, RZ, RZ ;  /* 0x000000ff15027210 */ /* 0x000fe20007ffe1ff */
[----:B------:R-:W-:Y:S02]  /*13a0*/  @!P1 IMAD R5, R6, R9, R21 ;  /* 0x0000000906059224 */ /* 0x000fe400078e0215 */
[----:B------:R-:W-:Y:S02]  /*13b0*/  @!P1 IMAD.MOV.U32 R21, RZ, RZ, R3 ;  /* 0x000000ffff159224 */ /* 0x000fe400078e0003 */
[----:B------:R-:W-:Y:S02]  /*13c0*/  IMAD R2, R14, R2, R11 ;  /* 0x000000020e027224 */ /* 0x000fe400078e020b */
[----:B------:R-:W-:-:S02]  /*13d0*/  IMAD R20, R5, R4, R7 ;  /* 0x0000000405147224 */ /* 0x000fc400078e0207 */
[----:B------:R-:W-:Y:S02]  /*13e0*/  IMAD R21, R21, R14, R2 ;  /* 0x0000000e15157224 */ /* 0x000fe400078e0202 */
.L_x_18:
[----:B------:R-:W-:Y:S05]  /*13f0*/  BRA.U UP3, `(.L_x_19) ;  /* 0x0000000103407547 */ /* 0x000fea000b800000 */
[----:B------:R-:W1:Y:S08]  /*1400*/  LDC.64 R4, c[0x0][0xb10] ;  /* 0x0002c400ff047b82 */ /* 0x000e700000000a00 */
[----:B------:R-:W2:Y:S08]  /*1410*/  LDC.64 R2, c[0x0][0xb18] ;  /* 0x0002c600ff027b82 */ /* 0x000eb00000000a00 */
[----:B------:R-:W3:Y:S08]  /*1420*/  LDC R6, c[0x0][0xb20] ;  /* 0x0002c800ff067b82 */ /* 0x000ef00000000800 */
[----:B------:R-:W4:Y:S01]  /*1430*/  LDC R12, c[0x0][0xb0c] ;  /* 0x0002c300ff0c7b82 */ /* 0x000f220000000800 */
[----:B-1----:R-:W-:-:S05]  /*1440*/  IMAD.HI.U32 R4, R21, R4, RZ ;  /* 0x0000000415047227 */ /* 0x002fca00078e00ff */
[----:B------:R-:W-:Y:S01]  /*1450*/  SHF.R.U32.HI R4, RZ, R5, R4 ;  /* 0x00000005ff047219 */ /* 0x000fe20000011604 */
[----:B--2---:R-:W-:Y:S01]  /*1460*/  IMAD.HI.U32 R3, R20, R3, RZ ;  /* 0x0000000314037227 */ /* 0x004fe200078e00ff */
[----:B------:R-:W-:-:S04]  /*1470*/  ISETP.NE.AND P0, PT, R2, 0x1, PT ;  /* 0x000000010200780c */ /* 0x000fc80003f05270 */
[----:B---3--:R-:W-:-:S04]  /*1480*/  SHF.R.U32.HI R3, RZ, R6, R3 ;  /* 0x00000006ff037219 */ /* 0x008fc80000011603 */
[----:B------:R-:W-:Y:S02]  /*1490*/  SEL R3, R20, R3, !P0 ;  /* 0x0000000314037207 */ /* 0x000fe40004000000 */
[----:B----4-:R-:W-:-:S04]  /*14a0*/  ISETP.NE.AND P1, PT, R12, 0x1, PT ;  /* 0x000000010c00780c */ /* 0x010fc80003f25270 */
[----:B------:R-:W-:-:S05]  /*14b0*/  SEL R6, R21, R4, !P1 ;  /* 0x0000000415067207 */ /* 0x000fca0004800000 */
[----:B------:R-:W-:Y:S02]  /*14c0*/  IMAD.IADD R4, R3, 0x1, -R6 ;  /* 0x0000000103047824 */ /* 0x000fe400078e0a06 */
[----:B------:R-:W-:Y:S02]  /*14d0*/  IMAD.IADD R3, R6, 0x1, -R3 ;  /* 0x0000000106037824 */ /* 0x000fe400078e0a03 */
[----:B------:R-:W-:Y:S02]  /*14e0*/  IMAD R21, R4, R12, R21 ;  /* 0x0000000c04157224 */ /* 0x000fe400078e0215 */
[----:B------:R-:W-:Y:S02]  /*14f0*/  IMAD R20, R3, R2, R20 ;  /* 0x0000000203147224 */ /* 0x000fe400078e0214 */
.L_x_19:
[----:B------:R-:W-:Y:S05]  /*1500*/  BRA.U !UP1, `(.L_x_20) ;  /* 0x00000001090c7547 */ /* 0x000fea000b800000 */
[----:B------:R-:W-:Y:S01]  /*1510*/  UCGABAR_WAIT ;  /* 0x0000000000007dc7 */ /* 0x000fe20008000000 */
[----:B------:R-:W-:Y:S01]  /*1520*/  CCTL.IVALL ;  /* 0x00000000ff00798f */ /* 0x000fe20002000000 */
[----:B------:R-:W-:Y:S05]  /*1530*/  BRA `(.L_x_21) ;  /* 0x0000000000047947 */ /* 0x000fea0003800000 */
.L_x_20:
[----:B------:R-:W-:Y:S06]  /*1540*/  BAR.SYNC.DEFER_BLOCKING 0x0 ;  /* 0x0000000000007b1d */ /* 0x000fec0000010000 */
.L_x_21:
[----:B------:R-:W-:Y:S05]  /*1550*/  BRA.U UP2, `(.L_x_22) ;  /* 0x0000001102c87547 */ /* 0x000fea000b800000 */
[----:B------:R-:W1:Y:S01]  /*1560*/  LDCU UR4, c[0x0][0x38c] ;  /* 0x00007180ff0477ac */ /* 0x000e620008000800 */
[----:B------:R-:W2:Y:S01]  /*1570*/  LDC R9, c[0x0][0x370] ;  /* 0x0000dc00ff097b82 */ /* 0x000ea20000000800 */
[----:B------:R-:W-:Y:S01]  /*1580*/  IMAD.SHL.U32 R16, R11, 0x40, RZ ;  /* 0x000000400b107824 */ /* 0x000fe200078e00ff */
[----:B------:R-:W-:Y:S01]  /*1590*/  PLOP3.LUT P1, PT, PT, PT, UP5, 0x80, 0x8 ;  /* 0x000000000008781c */ /* 0x000fe20003f2f058 */
[----:B------:R-:W-:Y:S01]  /*15a0*/  UISETP.NE.AND UP1, UPT, UR10, URZ, UPT ;  /* 0x000000ff0a00728c */ /* 0x000fe2000bf25270 */
[----:B------:R-:W-:Y:S01]  /*15b0*/  ISETP.NE.AND P4, PT, R10, RZ, P5 ;  /* 0x000000ff0a00720c */ /* 0x000fe20002f85270 */
[----:B------:R-:W-:Y:S01]  /*15c0*/  IMAD.MOV.U32 R15, RZ, RZ, 0x1 ;  /* 0x00000001ff0f7424 */ /* 0x000fe200078e00ff */
[----:B------:R-:W-:Y:S01]  /*15d0*/  PLOP3.LUT P1, PT, P1, PT, PT, 0x8, 0x80 ;  /* 0x000000000080781c */ /* 0x000fe20000f2e170 */
[----:B------:R-:W-:Y:S01]  /*15e0*/  IMAD.MOV.U32 R14, RZ, RZ, RZ ;  /* 0x000000ffff0e7224 */ /* 0x000fe200078e00ff */
[----:B------:R-:W3:Y:S01]  /*15f0*/  LDC R0, c[0x0][0x374] ;  /* 0x0000dd00ff007b82 */ /* 0x000ee20000000800 */
[----:B------:R-:W-:Y:S01]  /*1600*/  CS2R R12, SRZ ;  /* 0x00000000000c7805 */ /* 0x000fe2000001ff00 */
[----:B------:R-:W-:Y:S01]  /*1610*/  IMAD.MOV.U32 R10, RZ, RZ, 0x1 ;  /* 0x00000001ff0a7424 */ /* 0x000fe200078e00ff */
[----:B------:R-:W-:Y:S01]  /*1620*/  LOP3.LUT R16, R16, 0x40, RZ, 0xc0, !PT ;  /* 0x0000004010107812 */ /* 0x000fe200078ec0ff */
[----:B------:R-:W4:Y:S01]  /*1630*/  LDCU.64 UR14, c[0x0][0x348] ;  /* 0x00006900ff0e77ac */ /* 0x000f220008000a00 */
[----:B------:R-:W-:-:S02]  /*1640*/  USEL UR22, UR6, 0x2, UP1 ;  /* 0x0000000206167887 */ /* 0x000fc40008800000 */
[----:B-1----:R-:W-:Y:S01]  /*1650*/  UIADD3 UR5, UPT, UPT, UR4, 0x7f, URZ ;  /* 0x0000007f04057890 */ /* 0x002fe2000fffe0ff */
[----:B------:R-:W-:-:S03]  /*1660*/  UMOV UR23, URZ ;  /* 0x000000ff00177c82 */ /* 0x000fc60008000000 */
[----:B------:R-:W-:-:S04]  /*1670*/  USHF.R.S32.HI UR7, URZ, 0x1f, UR5 ;  /* 0x0000001fff077899 */ /* 0x000fc80008011405 */
[----:B------:R-:W-:Y:S02]  /*1680*/  ULEA.HI UR7, UR7, UR5, URZ, 0x7 ;  /* 0x0000000507077291 */ /* 0x000fe4000f8f38ff */
[----:B------:R-:W-:Y:S02]  /*1690*/  UIADD3 UR5, UPT, UPT, UR4, -0x1, URZ ;  /* 0xffffffff04057890 */ /* 0x000fe4000fffe0ff */
[----:B------:R-:W-:Y:S02]  /*16a0*/  USHF.R.S32.HI UR7, URZ, 0x7, UR7 ;  /* 0x00000007ff077899 */ /* 0x000fe40008011407 */
[----:B------:R-:W-:Y:S02]  /*16b0*/  UISETP.GE.U32.AND UP2, UPT, UR5, -0xff, UPT ;  /* 0xffffff010500788c */ /* 0x000fe4000bf46070 */
[----:B------:R-:W-:Y:S02]  /*16c0*/  UISETP.LT.U32.AND UP0, UPT, UR7, 0x5, UPT ;  /* 0x000000050700788c */ /* 0x000fe4000bf01070 */
[----:B------:R-:W-:-:S02]  /*16d0*/  UIADD3 UR4, UPT, UPT, UR4, 0xfe, URZ ;  /* 0x000000fe04047890 */ /* 0x000fc4000fffe0ff */
[----:B------:R-:W-:-:S04]  /*16e0*/  USEL UR5, UR7, 0x5, UP0 ;  /* 0x0000000507057887 */ /* 0x000fc80008000000 */
[----:B------:R-:W-:Y:S02]  /*16f0*/  UIADD3 UR21, UPT, UPT, UR5, -0x1, URZ ;  /* 0xffffffff05157890 */ /* 0x000fe4000fffe0ff */
[----:B------:R-:W-:Y:S02]  /*1700*/  @UP2 UIADD3 UR21, UPT, UPT, UR5, URZ, URZ ;  /* 0x000000ff05152290 */ /* 0x000fe4000fffe0ff */
[----:B------:R-:W-:Y:S02]  /*1710*/  UIADD3 UR24, UPT, UPT, UR7, -UR5, URZ ;  /* 0x8000000507187290 */ /* 0x000fe4000fffe0ff */
[----:B------:R-:W-:Y:S02]  /*1720*/  UIADD3 UR13, UPT, UPT, UR21, 0x1, URZ ;  /* 0x00000001150d7890 */ /* 0x000fe4000fffe0ff */
[----:B--2-4-:R-:W-:-:S12]  /*1730*/  UIADD3 UR21, UPT, UPT, -UR21, URZ, URZ ;  /* 0x000000ff15157290 */ /* 0x014fd8000fffe1ff */
.L_x_42:
[----:B------:R-:W-:Y:S01]  /*1740*/  UISETP.NE.AND UP0, UPT, UR37, URZ, UPT ;  /* 0x000000ff2500728c */ /* 0x000fe2000bf05270 */
[----:B------:R-:W1:Y:S08]  /*1750*/  S2UR UR37, SR_CgaCtaId ;  /* 0x00000000002579c3 */ /* 0x000e700000008800 */
[----:B------:R-:W-:Y:S05]  /*1760*/  BRA.U UP0, `(.L_x_23) ;  /* 0x0000000100347547 */ /* 0x000fea000b800000 */
[----:B------:R-:W2:Y:S01]  /*1770*/  S2R R2, SR_CgaCtaId ;  /* 0x0000000000027919 */ /* 0x000ea20000008800 */
[----:B------:R-:W-:-:S04]  /*1780*/  MOV R3, 0x400 ;  /* 0x0000040000037802 */ /* 0x000fc80000000f00 */
[----:B--2---:R-:W-:Y:S02]  /*1790*/  LEA R3, R2, R3, 0x18 ;  /* 0x0000000302037211 */ /* 0x004fe400078ec0ff */
[----:B------:R-:W-:-:S03]  /*17a0*/  SHF.L.U32 R2, R10, 0x1f, RZ ;  /* 0x0000001f0a027819 */ /* 0x000fc600000006ff */
[----:B------:R-:W-:-:S04]  /*17b0*/  IMAD R3, R12, 0x8, R3 ;  /* 0x000000080c037824 */ /* 0x000fc800078e0203 */
[----:B------:R-:W2:Y:S02]  /*17c0*/  SYNCS.PHASECHK.TRANS64.TRYWAIT P0, [R3+URZ+0xf0], R2 ;  /* 0x0000f002030075a7 */ /* 0x000ea400080011ff */
[----:B--2---:R-:W-:Y:S05]  /*17d0*/  @!P0 BRA `(.L_x_24) ;  /* 0x0000006000cc8947 */ /* 0x004fea0003800000 */
.L_x_124:
[----:B------:R-:W-:Y:S01]  /*17e0*/  VIADD R12, R12, 0x1 ;  /* 0x000000010c0c7836 */ /* 0x000fe20000000000 */
[----:B------:R2:W-:Y:S04]  /*17f0*/  SYNCS.ARRIVE.TRANS64.A1T0 RZ, [R3+URZ+0xe0], RZ ;  /* 0x0000e0ff03ff79a7 */ /* 0x0005e800081000ff */
[----:B------:R-:W-:-:S04]  /*1800*/  ISETP.NE.AND P0, PT, R12, 0x2, PT ;  /* 0x000000020c00780c */ /* 0x000fc80003f05270 */
[----:B------:R-:W-:Y:S02]  /*1810*/  SEL R12, R12, RZ, P0 ;  /* 0x000000ff0c0c7207 */ /* 0x000fe40000000000 */
[----:B--2---:R-:W-:-:S04]  /*1820*/  SEL R3, RZ, 0x1, P0 ;  /* 0x00000001ff037807 */ /* 0x004fc80000000000 */
[----:B------:R-:W-:-:S07]  /*1830*/  LOP3.LUT R10, R10, R3, RZ, 0x3c, !PT ;  /* 0x000000030a0a7212 */ /* 0x000fce00078e3cff */
.L_x_23:
[----:B------:R-:W-:Y:S01]  /*1840*/  UMOV UR6, 0x400 ;  /* 0x0000040000067882 */ /* 0x000fe20000000000 */
[----:B------:R-:W-:Y:S01]  /*1850*/  LEA.HI R3, R21, R21, RZ, 0x1 ;  /* 0x0000001515037211 */ /* 0x000fe200078f08ff */
[----:B-1----:R-:W-:Y:S01]  /*1860*/  ULEA UR6, UR37, UR6, 0x18 ;  /* 0x0000000625067291 */ /* 0x002fe2000f8ec0ff */
[----:B------:R-:W-:Y:S01]  /*1870*/  SHF.L.U32 R2, R15, 0x1f, RZ ;  /* 0x0000001f0f027819 */ /* 0x000fe200000006ff */
[----:B------:R-:W-:Y:S01]  /*1880*/  UISETP.GE.U32.AND UP0, UPT, UR4, 0xff, UPT ;  /* 0x000000ff0400788c */ /* 0x000fe2000bf06070 */
[C---:B------:R-:W-:Y:S01]  /*1890*/  R2UR UR9, R16.reuse ;  /* 0x00000000100972ca */ /* 0x040fe200000e0000 */
[----:B------:R-:W-:Y:S01]  /*18a0*/  ULEA UR8, UR23, UR6, 0x3 ;  /* 0x0000000617087291 */ /* 0x000fe2000f8e18ff */
[----:B------:R-:W-:Y:S01]  /*18b0*/  IMAD.SHL.U32 R3, R3, 0x40, RZ ;  /* 0x0000004003037824 */ /* 0x000fe200078e00ff */
[----:B------:R-:W-:Y:S01]  /*18c0*/  R2UR UR11, R16 ;  /* 0x00000000100b72ca */ /* 0x000fe200000e0000 */
[----:B------:R-:W-:-:S03]  /*18d0*/  UMOV UR25, URZ ;  /* 0x000000ff00197c82 */ /* 0x000fc60008000000 */
[----:B------:R-:W-:-:S03]  /*18e0*/  R2UR UR35, R3 ;  /* 0x00000000032372ca */ /* 0x000fc600000e0000 */
[----:B------:R1:W2:Y:S01]  /*18f0*/  SYNCS.PHASECHK.TRANS64.TRYWAIT P0, [UR8+0x28], R2 ;  /* 0x00002802ff0075a7 */ /* 0x0002a20008001108 */
[----:B------:R-:W-:-:S09]  /*1900*/  R2UR UR8, R20 ;  /* 0x00000000140872ca */ /* 0x000fd200000e0000 */
[----:B------:R-:W-:-:S04]  /*1910*/  ULOP3.LUT UR35, UR9, 0xffffff80, UR35, 0xf8, !UPT ;  /* 0xffffff8009237892 */ /* 0x000fc8000f8ef823 */
[----:B------:R-:W-:Y:S01]  /*1920*/  ULEA UR11, UR8, UR11, 0x7 ;  /* 0x0000000b080b7291 */ /* 0x000fe2000f8e38ff */
[----:B------:R-:W-:Y:S11]  /*1930*/  BRA.U !UP0, `(.L_x_25) ;  /* 0x0000000108bc7547 */ /* 0x000ff6000b800000 */
[----:B------:R-:W-:Y:S01]  /*1940*/  UMOV UR16, UR21 ;  /* 0x0000001500107c82 */ /* 0x000fe20008000000 */
[----:B------:R-:W-:Y:S01]  /*1950*/  UMOV UR17, UR23 ;  /* 0x0000001700117c82 */ /* 0x000fe20008000000 */
[----:B------:R-:W-:-:S05]  /*1960*/  UMOV UR34, URZ ;  /* 0x000000ff00227c82 */ /* 0x000fca0008000000 */
.L_x_31:
[----:B------:R-:W-:Y:S01]  /*1970*/  ULEA UR33, UR17, UR6, 0x3 ;  /* 0x0000000611217291 */ /* 0x000fe2000f8e18ff */
[----:B------:R-:W-:Y:S01]  /*1980*/  @P5 MOV R3, 0x8000 ;  /* 0x0000800000035802 */ /* 0x000fe20000000f00 */
[----:B-12-4-:R-:W-:Y:S10]  /*1990*/  @P0 BRA `(.L_x_26) ;  /* 0x00000000000c0947 */ /* 0x016ff40003800000 */
[----:B------:R-:W-:-:S04]  /*19a0*/  SHF.L.U32 R5, R15, 0x1f, RZ ;  /* 0x0000001f0f057819 */ /* 0x000fc800000006ff */
[----:B------:R-:W2:Y:S02]  /*19b0*/  SYNCS.PHASECHK.TRANS64.TRYWAIT P0, [UR33+0x28], R5 ;  /* 0x00002805ff0075a7 */ /* 0x000ea40008001121 */
[----:B--2---:R-:W-:Y:S05]  /*19c0*/  @!P0 BRA `(.L_x_27) ;  /* 0x0000006000648947 */ /* 0x004fea0003800000 */
.L_x_26:
[----:B------:R2:W-:Y:S01]  /*19d0*/  @P5 SYNCS.ARRIVE.TRANS64 RZ, [UR33], R3 ;  /* 0x00000003ffff59a7 */ /* 0x0005e20008000021 */
[----:B------:R-:W-:Y:S02]  /*19e0*/  ULOP3.LUT UR8, UR22, 0x2, URZ, 0xfc, !UPT ;  /* 0x0000000216087892 */ /* 0x000fe4000f8efcff */
[----:B------:R-:W-:Y:S02]  /*19f0*/  UIADD3 UR16, UPT, UPT, UR16, 0x1, URZ ;  /* 0x0000000110107890 */ /* 0x000fe4000fffe0ff */
[----:B------:R-:W-:Y:S02]  /*1a00*/  UISETP.NE.AND UP0, UPT, UR8, 0x2, UPT ;  /* 0x000000020800788c */ /* 0x000fe4000bf05270 */
[----:B------:R-:W-:-:S07]  /*1a10*/  UISETP.NE.AND UP2, UPT, UR16, 0x1, UPT ;  /* 0x000000011000788c */ /* 0x000fce000bf45270 */
[----:B------:R-:W-:Y:S05]  /*1a20*/  BRA.U UP0, `(.L_x_28) ;  /* 0x0000000100047547 */ /* 0x000fea000b800000 */
[----:B------:R-:W-:Y:S05]  /*1a30*/  BPT.TRAP 0x1 ;  /* 0x000000040000795c */ /* 0x000fea0000300000 */
.L_x_28:
[----:B------:R-:W-:Y:S04]  /*1a40*/  BSSY.RECONVERGENT B0, `(.L_x_29) ;  /* 0x0000003000007945 */ /* 0x000fe80003800200 */
[----:B------:R-:W-:Y:S05]  /*1a50*/  @!P4 BRA `(.L_x_30) ;  /* 0x000000000004c947 */ /* 0x000fea0003800000 */
[----:B------:R-:W-:Y:S05]  /*1a60*/  BPT.TRAP 0x1 ;  /* 0x000000040000795c */ /* 0x000fea0000300000 */
.L_x_30:
[----:B------:R-:W-:Y:S05]  /*1a70*/  BSYNC.RECONVERGENT B0 ;  /* 0x0000000000007941 */ /* 0x000fea0003800200 */
.L_x_29:
[----:B------:R-:W-:Y:S02]  /*1a80*/  UIADD3 UR23, UPT, UPT, UR17, 0x1, URZ ;  /* 0x0000000111177890 */ /* 0x000fe4000fffe0ff */
[----:B------:R-:W-:Y:S02]  /*1a90*/  UIADD3 UR28, UP1, UPT, UR14, 0x80, URZ ;  /* 0x000000800e1c7890 */ /* 0x000fe4000ff3e0ff */
[----:B------:R-:W-:Y:S02]  /*1aa0*/  UISETP.NE.AND UP0, UPT, UR23, 0x5, UPT ;  /* 0x000000051700788c */ /* 0x000fe4000bf05270 */
[----:B------:R-:W-:Y:S02]  /*1ab0*/  ULOP3.LUT UR33, UR33, 0xfefffff8, URZ, 0xc0, !UPT ;  /* 0xfefffff821217892 */ /* 0x000fe4000f8ec0ff */
[----:B------:R-:W-:Y:S02]  /*1ac0*/  USEL UR9, URZ, 0x1, UP0 ;  /* 0x00000001ff097887 */ /* 0x000fe40008000000 */
[----:B------:R-:W-:-:S02]  /*1ad0*/  USEL UR23, UR23, URZ, UP0 ;  /* 0x000000ff17177287 */ /* 0x000fc40008000000 */
[----:B------:R-:W-:Y:S02]  /*1ae0*/  UIADD3 UR26, UP0, UPT, UR14, 0x180, URZ ;  /* 0x000001800e1a7890 */ /* 0x000fe4000ff1e0ff */
[----:B------:R-:W-:Y:S01]  /*1af0*/  ULEA UR8, UR23, UR6, 0x3 ;  /* 0x0000000617087291 */ /* 0x000fe2000f8e18ff */
[----:B------:R-:W-:Y:S01]  /*1b00*/  LOP3.LUT R15, R15, UR9, RZ, 0x3c, !PT ;  /* 0x000000090f0f7c12 */ /* 0x000fe2000f8e3cff */
[----:B------:R-:W-:Y:S02]  /*1b10*/  UIADD3.X UR29, UPT, UPT, URZ, UR15, URZ, UP1, !UPT ;  /* 0x0000000fff1d7290 */ /* 0x000fe40008ffe4ff */
[----:B------:R-:W-:Y:S01]  /*1b20*/  UIADD3.X UR27, UPT, UPT, URZ, UR15, URZ, UP0, !UPT ;  /* 0x0000000fff1b7290 */ /* 0x000fe200087fe4ff */
[----:B-1----:R-:W-:Y:S01]  /*1b30*/  SHF.L.U32 R2, R15, 0x1f, RZ ;  /* 0x0000001f0f027819 */ /* 0x002fe200000006ff */
[----:B------:R-:W-:Y:S01]  /*1b40*/  UMOV UR18, 0x0 ;  /* 0x0000000000127882 */ /* 0x000fe20000000000 */
[----:B------:R-:W-:Y:S01]  /*1b50*/  UMOV UR19, 0x10000000 ;  /* 0x1000000000137882 */ /* 0x000fe20000000000 */
[----:B------:R-:W-:Y:S01]  /*1b60*/  UMOV UR10, UR34 ;  /* 0x00000022000a7c82 */ /* 0x000fe20008000000 */
[----:B------:R4:W1:Y:S01]  /*1b70*/  SYNCS.PHASECHK.TRANS64.TRYWAIT P0, [UR8+0x28], R2 ;  /* 0x00002802ff0075a7 */ /* 0x0008620008001108 */
[----:B------:R-:W-:Y:S01]  /*1b80*/  ULEA UR8, UR17, UR6, 0xd ;  /* 0x0000000611087291 */ /* 0x000fe2000f8e68ff */
[----:B------:R-:W-:Y:S01]  /*1b90*/  UMOV UR12, UR36 ;  /* 0x00000024000c7c82 */ /* 0x000fe20008000000 */
[----:B------:R-:W-:-:S02]  /*1ba0*/  UMOV UR9, UR33 ;  /* 0x0000002100097c82 */ /* 0x000fc40008000000 */
[----:B------:R-:W-:Y:S02]  /*1bb0*/  UIADD3 UR32, UPT, UPT, UR8, 0x4300, URZ ;  /* 0x0000430008207890 */ /* 0x000fe4000fffe0ff */
[----:B------:R-:W-:Y:S01]  /*1bc0*/  UIADD3 UR8, UPT, UPT, UR8, 0xe300, URZ ;  /* 0x0000e30008087890 */ /* 0x000fe2000fffe0ff */
[----:B------:R-:W-:Y:S01]  /*1bd0*/  UMOV UR25, UR13 ;  /* 0x0000000d00197c82 */ /* 0x000fe20008000000 */
[----:B------:R-:W-:-:S05]  /*1be0*/  UMOV UR17, UR23 ;  /* 0x0000001700117c82 */ /* 0x000fca0008000000 */
[----:B------:R2:W-:Y:S02]  /*1bf0*/  UTMALDG.3D.2CTA [UR32], [UR28], desc[UR18] ;  /* 0x000012201c0075b4 */ /* 0x0005e40008211000 */
[----:B------:R4:W-:Y:S01]  /*1c00*/  UTMALDG.3D.2CTA [UR8], [UR26], desc[UR18] ;  /* 0x000012081a0075b4 */ /* 0x0009e20008211000 */
[----:B--2---:R-:W-:Y:S01]  /*1c10*/  UIADD3 UR34, UPT, UPT, UR34, 0x80, URZ ;  /* 0x0000008022227890 */ /* 0x004fe2000fffe0ff */
[----:B------:R-:W-:Y:S11]  /*1c20*/  BRA.U UP2, `(.L_x_31) ;  /* 0xfffffffd02507547 */ /* 0x000ff6000b83ffff */
.L_x_25:
[----:B----4-:R-:W-:Y:S01]  /*1c30*/  ULEA UR8, UR23, UR6, 0x3 ;  /* 0x0000000617087291 */ /* 0x010fe2000f8e18ff */
[----:B-1----:R-:W-:Y:S01]  /*1c40*/  SHF.L.U32 R2, R15, 0x1f, RZ ;  /* 0x0000001f0f027819 */ /* 0x002fe200000006ff */
[----:B------:R-:W-:Y:S01]  /*1c50*/  @!P1 SYNCS.ARRIVE.TRANS64.A1T0 RZ, [UR6+0x78], RZ ;  /* 0x000078ffffff99a7 */ /* 0x000fe20008100006 */
[----:B------:R-:W-:-:S06]  /*1c60*/  UISETP.GT.AND UP0, UPT, UR7, UR5, UPT ;  /* 0x000000050700728c */ /* 0x000fcc000bf04270 */
[----:B--2---:R1:W2:Y:S03]  /*1c70*/  SYNCS.PHASECHK.TRANS64.TRYWAIT P0, [UR8+0x28], R2 ;  /* 0x00002802ff0075a7 */ /* 0x0042a60008001108 */
[----:B------:R-:W-:Y:S05]  /*1c80*/  BRA.U !UP0, `(.L_x_32) ;  /* 0x0000000108bc7547 */ /* 0x000fea000b800000 */
[----:B------:R-:W-:Y:S01]  /*1c90*/  UIADD3 UR26, UPT, UPT, UR24, UR25, URZ ;  /* 0x00000019181a7290 */ /* 0x000fe2000fffe0ff */
[----:B------:R-:W-:-:S11]  /*1ca0*/  UMOV UR27, UR23 ;  /* 0x00000017001b7c82 */ /* 0x000fd60008000000 */
.L_x_38:
[----:B------:R-:W-:Y:S01]  /*1cb0*/  ULEA UR17, UR27, UR6, 0x3 ;  /* 0x000000061b117291 */ /* 0x000fe2000f8e18ff */
[----:B--2---:R-:W-:Y:S01]  /*1cc0*/  @P5 MOV R3, 0x8000 ;  /* 0x0000800000035802 */ /* 0x004fe20000000f00 */
[----:B-12---:R-:W-:Y:S10]  /*1cd0*/  @P0 BRA `(.L_x_33) ;  /* 0x00000000000c0947 */ /* 0x006ff40003800000 */
[----:B------:R-:W-:-:S04]  /*1ce0*/  SHF.L.U32 R5, R15, 0x1f, RZ ;  /* 0x0000001f0f057819 */ /* 0x000fc800000006ff */
[----:B------:R-:W2:Y:S02]  /*1cf0*/  SYNCS.PHASECHK.TRANS64.TRYWAIT P0, [UR17+0x28], R5 ;  /* 0x00002805ff0075a7 */ /* 0x000ea40008001111 */
[----:B--2---:R-:W-:Y:S05]  /*1d00*/  @!P0 BRA `(.L_x_34) ;  /* 0x0000005c00ac8947 */ /* 0x004fea0003800000 */
.L_x_33:
[----:B------:R2:W-:Y:S01]  /*1d10*/  @P5 SYNCS.ARRIVE.TRANS64 RZ, [UR17], R3 ;  /* 0x00000003ffff59a7 */ /* 0x0005e20008000011 */
[----:B------:R-:W-:-:S04]  /*1d20*/  ULOP3.LUT UR8, UR22, 0x2, URZ, 0xfc, !UPT ;  /* 0x0000000216087892 */ /* 0x000fc8000f8efcff */
[----:B------:R-:W-:-:S09]  /*1d30*/  UISETP.NE.AND UP0, UPT, UR8, 0x2, UPT ;  /* 0x000000020800788c */ /* 0x000fd2000bf05270 */
[----:B------:R-:W-:Y:S05]  /*1d40*/  BRA.U UP0, `(.L_x_35) ;  /* 0x0000000100047547 */ /* 0x000fea000b800000 */
[----:B------:R-:W-:Y:S05]  /*1d50*/  BPT.TRAP 0x1 ;  /* 0x000000040000795c */ /* 0x000fea0000300000 */
.L_x_35:
[----:B------:R-:W-:Y:S04]  /*1d60*/  BSSY.RECONVERGENT B0, `(.L_x_36) ;  /* 0x0000003000007945 */ /* 0x000fe80003800200 */
[----:B------:R-:W-:Y:S05]  /*1d70*/  @!P4 BRA `(.L_x_37) ;  /* 0x000000000004c947 */ /* 0x000fea0003800000 */
[----:B------:R-:W-:Y:S05]  /*1d80*/  BPT.TRAP 0x1 ;  /* 0x000000040000795c */ /* 0x000fea0000300000 */
.L_x_37:
[----:B------:R-:W-:Y:S05]  /*1d90*/  BSYNC.RECONVERGENT B0 ;  /* 0x0000000000007941 */ /* 0x000fea0003800200 */
.L_x_36:
[----:B------:R-:W-:Y:S02]  /*1da0*/  UIADD3 UR23, UPT, UPT, UR27, 0x1, URZ ;  /* 0x000000011b177890 */ /* 0x000fe4000fffe0ff */
[----:B------:R-:W-:Y:S02]  /*1db0*/  UIADD3 UR32, UP1, UPT, UR14, 0x80, URZ ;  /* 0x000000800e207890 */ /* 0x000fe4000ff3e0ff */
[----:B------:R-:W-:Y:S02]  /*1dc0*/  UISETP.NE.AND UP0, UPT, UR23, 0x5, UPT ;  /* 0x000000051700788c */ /* 0x000fe4000bf05270 */
[----:B------:R-:W-:Y:S02]  /*1dd0*/  USHF.L.U32 UR18, UR25, 0x7, URZ ;  /* 0x0000000719127899 */ /* 0x000fe400080006ff */
[----:B------:R-:W-:Y:S02]  /*1de0*/  USEL UR9, URZ, 0x1, UP0 ;  /* 0x00000001ff097887 */ /* 0x000fe40008000000 */
[----:B------:R-:W-:-:S02]  /*1df0*/  USEL UR23, UR23, URZ, UP0 ;  /* 0x000000ff17177287 */ /* 0x000fc40008000000 */
[----:B------:R-:W-:Y:S02]  /*1e00*/  UIADD3 UR30, UP0, UPT, UR14, 0x180, URZ ;  /* 0x000001800e1e7890 */ /* 0x000fe4000ff1e0ff */
[----:B------:R-:W-:Y:S01]  /*1e10*/  ULEA UR8, UR23, UR6, 0x3 ;  /* 0x0000000617087291 */ /* 0x000fe2000f8e18ff */
[----:B------:R-:W-:Y:S01]  /*1e20*/  LOP3.LUT R15, R15, UR9, RZ, 0x3c, !PT ;  /* 0x000000090f0f7c12 */ /* 0x000fe2000f8e3cff */
[----:B------:R-:W-:Y:S02]  /*1e30*/  ULOP3.LUT UR17, UR17, 0xfefffff8, URZ, 0xc0, !UPT ;  /* 0xfefffff811117892 */ /* 0x000fe4000f8ec0ff */
[----:B------:R-:W-:Y:S01]  /*1e40*/  UIADD3.X UR33, UPT, UPT, URZ, UR15, URZ, UP1, !UPT ;  /* 0x0000000fff217290 */ /* 0x000fe20008ffe4ff */
[----:B-1----:R-:W-:Y:S01]  /*1e50*/  SHF.L.U32 R2, R15, 0x1f, RZ ;  /* 0x0000001f0f027819 */ /* 0x002fe200000006ff */
[----:B------:R-:W-:Y:S01]  /*1e60*/  UIADD3.X UR31, UPT, UPT, URZ, UR15, URZ, UP0, !UPT ;  /* 0x0000000fff1f7290 */ /* 0x000fe200087fe4ff */
[----:B------:R-:W-:Y:S02]  /*1e70*/  UMOV UR28, 0x0 ;  /* 0x00000000001c7882 */ /* 0x000fe40000000000 */
[----:B------:R4:W1:Y:S01]  /*1e80*/  SYNCS.PHASECHK.TRANS64.TRYWAIT P0, [UR8+0x28], R2 ;  /* 0x00002802ff0075a7 */ /* 0x0008620008001108 */
[----:B------:R-:W-:Y:S01]  /*1e90*/  ULEA UR8, UR27, UR6, 0xd ;  /* 0x000000061b087291 */ /* 0x000fe2000f8e68ff */
[----:B------:R-:W-:Y:S01]  /*1ea0*/  UMOV UR29, 0x10000000 ;  /* 0x10000000001d7882 */ /* 0x000fe20000000000 */
[----:B------:R-:W-:-:S02]  /*1eb0*/  UMOV UR19, UR35 ;  /* 0x0000002300137c82 */ /* 0x000fc40008000000 */
[----:B------:R-:W-:Y:S02]  /*1ec0*/  UIADD3 UR16, UPT, UPT, UR8, 0x4300, URZ ;  /* 0x0000430008107890 */ /* 0x000fe4000fffe0ff */
[----:B------:R-:W-:Y:S01]  /*1ed0*/  UIADD3 UR8, UPT, UPT, UR8, 0xe300, URZ ;  /* 0x0000e30008087890 */ /* 0x000fe2000fffe0ff */
[----:B------:R-:W-:Y:S01]  /*1ee0*/  UMOV UR20, UR36 ;  /* 0x0000002400147c82 */ /* 0x000fe20008000000 */
[----:B------:R-:W-:Y:S01]  /*1ef0*/  UMOV UR12, UR36 ;  /* 0x00000024000c7c82 */ /* 0x000fe20008000000 */
[----:B------:R-:W-:Y:S01]  /*1f00*/  UMOV UR9, UR17 ;  /* 0x0000001100097c82 */ /* 0x000fe20008000000 */
[----:B------:R-:W-:Y:S01]  /*1f10*/  UMOV UR10, UR18 ;  /* 0x00000012000a7c82 */ /* 0x000fe20008000000 */
[----:B------:R-:W-:Y:S02]  /*1f20*/  UIADD3 UR25, UPT, UPT, UR25, 0x1, URZ ;  /* 0x0000000119197890 */ /* 0x000fe4000fffe0ff */
[----:B------:R4:W-:Y:S01]  /*1f30*/  UTMALDG.3D.2CTA [UR16], [UR32], desc[UR28] ;  /* 0x00001c10200075b4 */ /* 0x0009e20008211000 */
[----:B------:R-:W-:Y:S01]  /*1f40*/  UMOV UR27, UR23 ;  /* 0x00000017001b7c82 */ /* 0x000fe20008000000 */
[----:B------:R-:W-:Y:S01]  /*1f50*/  UISETP.NE.AND UP0, UPT, UR25, UR26, UPT ;  /* 0x0000001a1900728c */ /* 0x000fe2000bf05270 */
[----:B------:R4:W-:Y:S08]  /*1f60*/  UTMALDG.3D.2CTA [UR8], [UR30], desc[UR28] ;  /* 0x00001c081e0075b4 */ /* 0x0009f00008211000 */
[----:B----4-:R-:W-:Y:S05]  /*1f70*/  BRA.U UP0, `(.L_x_38) ;  /* 0xfffffffd004c7547 */ /* 0x010fea000b83ffff */
.L_x_32:
[C---:B-1----:R-:W-:Y:S01]  /*1f80*/  LEA R2, R14.reuse, UR6, 0x3 ;  /* 0x000000060e027c11 */ /* 0x042fe2000f8e18ff */
[----:B------:R-:W-:Y:S01]  /*1f90*/  NOP ;  /* 0x0000000000007918 */ /* 0x000fe20000000000 */
[----:B--2---:R-:W-:Y:S02]  /*1fa0*/  SHF.L.U32 R3, R13, 0x1f, RZ ;  /* 0x0000001f0d037819 */ /* 0x004fe400000006ff */
[----:B------:R-:W-:Y:S02]  /*1fb0*/  LEA R4, R14, UR6, 0x4 ;  /* 0x000000060e047c11 */ /* 0x000fe4000f8e20ff */
[----:B------:R-:W1:Y:S02]  /*1fc0*/  SYNCS.PHASECHK.TRANS64.TRYWAIT P0, [R2+URZ+0x80], R3 ;  /* 0x00008003020075a7 */ /* 0x000e6400080011ff */
[----:B-1----:R-:W-:Y:S05]  /*1fd0*/  @!P0 BRA `(.L_x_39) ;  /* 0x0000005c00108947 */ /* 0x002fea0003800000 */
.L_x_127:
[----:B------:R-:W2:Y:S01]  /*1fe0*/  LDS.128 R4, [R4+0x110] ;  /* 0x0001100004047984 */ /* 0x000ea20000000c00 */
[----:B------:R-:W-:Y:S01]  /*1ff0*/  ISETP.GE.AND P0, PT, R40, 0x1, PT ;  /* 0x000000012800780c */ /* 0x000fe20003f06270 */
[----:B-1----:R-:W-:Y:S01]  /*2000*/  VIADD R2, R2, 0x90 ;  /* 0x0000009002027836 */ /* 0x002fe20000000000 */
[----:B------:R-:W-:Y:S01]  /*2010*/  @!PT LDS RZ, [RZ] ;  /* 0x00000000fffff984 */ /* 0x000fe20000000800 */
[----:B------:R-:W-:Y:S01]  /*2020*/  @!PT LDS RZ, [RZ] ;  /* 0x00000000fffff984 */ /* 0x000fe20000000800 */
[----:B------:R-:W-:Y:S01]  /*2030*/  @!PT LDS RZ, [RZ] ;  /* 0x00000000fffff984 */ /* 0x000fe20000000800 */
[----:B------:R-:W-:Y:S01]  /*2040*/  @!PT LDS RZ, [RZ] ;  /* 0x00000000fffff984 */ /* 0x000fe20000000800 */
[----:B------:R1:W-:Y:S06]  /*2050*/  MEMBAR.ALL.CTA ;  /* 0x0000000000007992 */ /* 0x0003ec0000008000 */
[----:B-1----:R-:W1:Y:S01]  /*2060*/  FENCE.VIEW.ASYNC.S ;  /* 0x00000000000073c6 */ /* 0x002e620000000000 */
[----:B------:R-:W-:-:S04]  /*2070*/  PRMT R2, RZ, 0x654, R2 ;  /* 0x00000654ff027816 */ /* 0x000fc80000000002 */
[----:B-1----:R1:W-:Y:S01]  /*2080*/  SYNCS.ARRIVE.TRANS64.RED.A1T0 RZ, [R2+URZ], RZ ;  /* 0x000000ff02ff79a7 */ /* 0x0023e200081004ff */
[----:B--2---:R-:W-:-:S13]  /*2090*/  LOP3.LUT P2, RZ, R6, 0x1, RZ, 0xc0, !PT ;  /* 0x0000000106ff7812 */ /* 0x004fda000784c0ff */
[----:B------:R-:W-:Y:S01]  /*20a0*/  @P2 SHF.R.U32.HI R3, RZ, 0x10, R5 ;  /* 0x00000010ff032819 */ /* 0x000fe20000011605 */
[----:B------:R-:W-:Y:S01]  /*20b0*/  VOTEU.ANY UP0, P2 ;  /* 0x0000000000ff7886 */ /* 0x000fe20001000100 */
[----:B------:R-:W-:Y:S02]  /*20c0*/  @P2 MOV R11, R4 ;  /* 0x00000004000b2202 */ /* 0x000fe40000000f00 */
[----:B------:R-:W-:Y:S02]  /*20d0*/  @P2 R2UR.BROADCAST UR8, R3 ;  /* 0x00000000030822ca */ /* 0x000fe400008e0000 */
[----:B------:R-:W-:-:S11]  /*20e0*/  @P2 LOP3.LUT R8, R5, 0xffff, RZ, 0xc0, !PT ;  /* 0x0000ffff05082812 */ /* 0x000fd600078ec0ff */
[----:B------:R-:W-:Y:S01]  /*20f0*/  @UP0 UMOV UR36, UR8 ;  /* 0x0000000800240c82 */ /* 0x000fe20008000000 */
[----:B-1----:R-:W-:Y:S05]  /*2100*/  @!P0 BRA `(.L_x_40) ;  /* 0x0000000000b88947 */ /* 0x002fea0003800000 */
[----:B------:R-:W3:Y:S01]  /*2110*/  LDC.64 R4, c[0x0][0xb18] ;  /* 0x0002c600ff047b82 */ /* 0x000ee20000000a00 */
[----:B------:R-:W-:-:S07]  /*2120*/  ISETP.NE.AND P3, PT, R40, 0x1, PT ;  /* 0x000000012800780c */ /* 0x000fce0003f65270 */
[----:B------:R-:W1:Y:S08]  /*2130*/  LDC.64 R6, c[0x0][0xb10] ;  /* 0x0002c400ff067b82 */ /* 0x000e700000000a00 */
[----:B------:R-:W2:Y:S08]  /*2140*/  LDC R17, c[0x0][0xb20] ;  /* 0x0002c800ff117b82 */ /* 0x000eb00000000800 */
[----:B------:R-:W4:Y:S01]  /*2150*/  LDC R18, c[0x0][0xb0c] ;  /* 0x0002c300ff127b82 */ /* 0x000f220000000800 */
[----:B---3--:R-:W-:Y:S01]  /*2160*/  IMAD.HI.U32 R22, R0, R5, RZ ;  /* 0x0000000500167227 */ /* 0x008fe200078e00ff */
[----:B------:R-:W-:-:S06]  /*2170*/  ISETP.NE.AND P0, PT, R4, 0x1, PT ;  /* 0x000000010400780c */ /* 0x000fcc0003f05270 */
[----:B------:R-:W3:Y:S01]  /*2180*/  LDC.64 R2, c[0x0][0xb28] ;  /* 0x0002ca00ff027b82 */ /* 0x000ee20000000a00 */
[----:B-1----:R-:W-:-:S04]  /*2190*/  IMAD.HI.U32 R20, R9, R6, RZ ;  /* 0x0000000609147227 */ /* 0x002fc800078e00ff */
[----:B------:R-:W-:Y:S01]  /*21a0*/  IMAD.HI.U32 R24, R11, R6, RZ ;  /* 0x000000060b187227 */ /* 0x000fe200078e00ff */
[----:B------:R-:W-:Y:S02]  /*21b0*/  SHF.R.U32.HI R20, RZ, R7, R20 ;  /* 0x00000007ff147219 */ /* 0x000fe40000011614 */
[----:B--2---:R-:W-:Y:S01]  /*21c0*/  SHF.R.U32.HI R19, RZ, R17, R22 ;  /* 0x00000011ff137219 */ /* 0x004fe20000011616 */
[----:B------:R-:W-:Y:S01]  /*21d0*/  IMAD.HI.U32 R22, R8, R5, RZ ;  /* 0x0000000508167227 */ /* 0x000fe200078e00ff */
[----:B------:R-:W-:Y:S02]  /*21e0*/  SHF.R.U32.HI R24, RZ, R7, R24 ;  /* 0x00000007ff187219 */ /* 0x000fe40000011618 */
[----:B------:R-:W-:Y:S02]  /*21f0*/  SEL R19, R0, R19, !P0 ;  /* 0x0000001300137207 */ /* 0x000fe40004000000 */
[----:B------:R-:W-:Y:S02]  /*2200*/  SHF.R.U32.HI R17, RZ, R17, R22 ;  /* 0x00000011ff117219 */ /* 0x000fe40000011616 */
[----:B----4-:R-:W-:-:S02]  /*2210*/  ISETP.NE.AND P1, PT, R18, 0x1, PT ;  /* 0x000000011200780c */ /* 0x010fc40003f25270 */
[----:B------:R-:W-:Y:S02]  /*2220*/  SEL R17, R8, R17, !P0 ;  /* 0x0000001108117207 */ /* 0x000fe40004000000 */
[----:B------:R-:W-:Y:S02]  /*2230*/  SEL R21, R9, R20, !P1 ;  /* 0x0000001409157207 */ /* 0x000fe40004800000 */
[----:B------:R-:W-:Y:S01]  /*2240*/  SEL R5, R11, R24, !P1 ;  /* 0x000000180b057207 */ /* 0x000fe20004800000 */
[----:B---3--:R-:W-:Y:S01]  /*2250*/  IMAD.HI.U32 R20, R19, R2, RZ ;  /* 0x0000000213147227 */ /* 0x008fe200078e00ff */
[----:B------:R-:W-:-:S03]  /*2260*/  IADD3 R7, PT, PT, -R17, RZ, RZ ;  /* 0x000000ff11077210 */ /* 0x000fc60007ffe1ff */
        /* <DEDUP_REMOVED lines=11> */
[----:B------:R-:W-:-:S04]  /*2320*/  @!P0 IMAD.HI.U32 R20, R5, R2, RZ ;  /* 0x0000000205148227 */ /* 0x000fc800078e00ff */
[----:B------:R-:W-:Y:S01]  /*2330*/  IMAD.MOV R2, RZ, RZ, -R6 ;  /* 0x000000ffff027224 */ /* 0x000fe200078e0a06 */
[----:B------:R-:W-:-:S03]  /*2340*/  @!P0 SHF.R.U32.HI R20, RZ, R3, R20 ;  /* 0x00000003ff148219 */ /* 0x000fc60000011614 */
[----:B------:R-:W-:Y:S01]  /*2350*/  IMAD R2, R40, R2, R17 ;  /* 0x0000000228027224 */ /* 0x000fe200078e0211 */
        /* <DEDUP_REMOVED lines=9> */
.L_x_40:
[----:B------:R-:W1:Y:S02]  /*23f0*/  LDCU UR8, c[0x0][0xb30] ;  /* 0x00016600ff0877ac */ /* 0x000e640008000800 */
[----:B-1----:R-:W-:-:S09]  /*2400*/  UISETP.NE.AND UP0, UPT, UR8, 0x1, UPT ;  /* 0x000000010800788c */ /* 0x002fd2000bf05270 */
[----:B------:R-:W-:Y:S05]  /*2410*/  BRA.U UP0, `(.L_x_41) ;  /* 0x0000000100407547 */ /* 0x000fea000b800000 */
[----:B------:R-:W1:Y:S08]  /*2420*/  LDC.64 R4, c[0x0][0xb10] ;  /* 0x0002c400ff047b82 */ /* 0x000e700000000a00 */
[----:B------:R-:W2:Y:S08]  /*2430*/  LDC.64 R2, c[0x0][0xb18] ;  /* 0x0002c600ff027b82 */ /* 0x000eb00000000a00 */
[----:B------:R-:W4:Y:S08]  /*2440*/  LDC R6, c[0x0][0xb20] ;  /* 0x0002c800ff067b82 */ /* 0x000f300000000800 */
[----:B------:R-:W3:Y:S01]  /*2450*/  LDC R18, c[0x0][0xb0c] ;  /* 0x0002c300ff127b82 */ /* 0x000ee20000000800 */
[----:B-1----:R-:W-:-:S05]  /*2460*/  IMAD.HI.U32 R4, R11, R4, RZ ;  /* 0x000000040b047227 */ /* 0x002fca00078e00ff */
[----:B------:R-:W-:Y:S01]  /*2470*/  SHF.R.U32.HI R4, RZ, R5, R4 ;  /* 0x00000005ff047219 */ /* 0x000fe20000011604 */
[----:B--2---:R-:W-:Y:S01]  /*2480*/  IMAD.HI.U32 R3, R8, R3, RZ ;  /* 0x0000000308037227 */ /* 0x004fe200078e00ff */
[----:B------:R-:W-:-:S04]  /*2490*/  ISETP.NE.AND P0, PT, R2, 0x1, PT ;  /* 0x000000010200780c */ /* 0x000fc80003f05270 */
[----:B----4-:R-:W-:-:S04]  /*24a0*/  SHF.R.U32.HI R3, RZ, R6, R3 ;  /* 0x00000006ff037219 */ /* 0x010fc80000011603 */
[----:B------:R-:W-:Y:S02]  /*24b0*/  SEL R3, R8, R3, !P0 ;  /* 0x0000000308037207 */ /* 0x000fe40004000000 */
[----:B---3--:R-:W-:-:S04]  /*24c0*/  ISETP.NE.AND P1, PT, R18, 0x1, PT ;  /* 0x000000011200780c */ /* 0x008fc80003f25270 */
[----:B------:R-:W-:-:S05]  /*24d0*/  SEL R4, R11, R4, !P1 ;  /* 0x000000040b047207 */ /* 0x000fca0004800000 */
[----:B------:R-:W-:Y:S02]  /*24e0*/  IMAD.IADD R5, R3, 0x1, -R4 ;  /* 0x0000000103057824 */ /* 0x000fe400078e0a04 */
[----:B------:R-:W-:Y:S02]  /*24f0*/  IMAD.IADD R3, R4, 0x1, -R3 ;  /* 0x0000000104037824 */ /* 0x000fe400078e0a03 */
[----:B------:R-:W-:Y:S02]  /*2500*/  IMAD R11, R5, R18, R11 ;  /* 0x00000012050b7224 */ /* 0x000fe400078e020b */
[----:B------:R-:W-:-:S07]  /*2510*/  IMAD R8, R3, R2, R8 ;  /* 0x0000000203087224 */ /* 0x000fce00078e0208 */
.L_x_41:
[----:B------:R-:W-:Y:S01]  /*2520*/  VIADD R14, R14, 0x1 ;  /* 0x000000010e0e7836 */ /* 0x000fe20000000000 */
[----:B------:R-:W-:Y:S01]  /*2530*/  PLOP3.LUT P1, PT, PT, PT, PT, 0x80, 0x8 ;  /* 0x000000000008781c */ /* 0x000fe20003f2f070 */
[----:B------:R-:W-:Y:S02]  /*2540*/  IMAD.IADD R21, R11, 0x1, R90 ;  /* 0x000000010b157824 */ /* 0x000fe400078e025a */
[----:B------:R-:W-:Y:S01]  /*2550*/  IMAD.IADD R20, R8, 0x1, R83 ;  /* 0x0000000108147824 */ /* 0x000fe200078e0253 */
[----:B------:R-:W-:-:S04]  /*2560*/  ISETP.NE.AND P0, PT, R14, 0x2, PT ;  /* 0x000000020e00780c */ /* 0x000fc80003f05270 */
[----:B------:R-:W-:Y:S02]  /*2570*/  SEL R2, RZ, 0x1, P0 ;  /* 0x00000001ff027807 */ /* 0x000fe40000000000 */
[----:B------:R-:W-:Y:S02]  /*2580*/  SEL R14, R14, RZ, P0 ;  /* 0x000000ff0e0e7207 */ /* 0x000fe40000000000 */
[----:B------:R-:W-:Y:S01]  /*2590*/  LOP3.LUT R13, R13, R2, RZ, 0x3c, !PT ;  /* 0x000000020d0d7212 */ /* 0x000fe200078e3cff */
[----:B------:R-:W-:Y:S06]  /*25a0*/  @P2 BRA `(.L_x_42) ;  /* 0xfffffff000642947 */ /* 0x000fec000383ffff */
[----:B------:R-:W-:Y:S01]  /*25b0*/  UIADD3 UR6, UPT, UPT, UR6, 0x28, URZ ;  /* 0x0000002806067890 */ /* 0x000fe2000fffe0ff */
[----:B------:R-:W-:-:S03]  /*25c0*/  SHF.L.U32 R3, R15, 0x1f, RZ ;  /* 0x0000001f0f037819 */ /* 0x000fc600000006ff */
[----:B------:R-:W-:-:S09]  /*25d0*/  ULEA UR4, UR23, UR6, 0x3 ;  /* 0x0000000617047291 */ /* 0x000fd2000f8e18ff */
[----:B------:R-:W1:Y:S02]  /*25e0*/  SYNCS.PHASECHK.TRANS64.TRYWAIT P0, [UR4], R3 ;  /* 0x00000003ff0075a7 */ /* 0x000e640008001104 */
[----:B-1----:R-:W-:Y:S05]  /*25f0*/  @!P0 BRA `(.L_x_43) ;  /* 0x00000054009c8947 */ /* 0x002fea0003800000 */
.L_x_129:
[----:B------:R-:W-:-:S04]  /*2600*/  UIADD3 UR5, UPT, UPT, UR23, 0x1, URZ ;  /* 0x0000000117057890 */ /* 0x000fc8000fffe0ff */
[----:B------:R-:W-:-:S04]  /*2610*/  UISETP.NE.AND UP0, UPT, UR5, 0x5, UPT ;  /* 0x000000050500788c */ /* 0x000fc8000bf05270 */
[----:B------:R-:W-:Y:S02]  /*2620*/  USEL UR7, URZ, 0x1, UP0 ;  /* 0x00000001ff077887 */ /* 0x000fe40008000000 */
[----:B------:R-:W-:-:S04]  /*2630*/  USEL UR5, UR5, URZ, UP0 ;  /* 0x000000ff05057287 */ /* 0x000fc80008000000 */
[----:B------:R-:W-:Y:S01]  /*2640*/  ULEA UR4, UR5, UR6, 0x3 ;  /* 0x0000000605047291 */ /* 0x000fe2000f8e18ff */
[----:B------:R-:W-:-:S04]  /*2650*/  LOP3.LUT R2, R15, UR7, RZ, 0x3c, !PT ;  /* 0x000000070f027c12 */ /* 0x000fc8000f8e3cff */
[----:B-1----:R-:W-:-:S04]  /*2660*/  SHF.L.U32 R3, R2, 0x1f, RZ ;  /* 0x0000001f02037819 */ /* 0x002fc800000006ff */
[----:B------:R-:W1:Y:S02]  /*2670*/  SYNCS.PHASECHK.TRANS64.TRYWAIT P0, [UR4], R3 ;  /* 0x00000003ff0075a7 */ /* 0x000e640008001104 */
[----:B-1----:R-:W-:Y:S05]  /*2680*/  @!P0 BRA `(.L_x_44) ;  /* 0x0000005400908947 */ /* 0x002fea0003800000 */
.L_x_131:
        /* <DEDUP_REMOVED lines=9> */
.L_x_133:
        /* <DEDUP_REMOVED lines=9> */
.L_x_135:
[----:B------:R-:W-:-:S04]  /*27b0*/  UIADD3 UR5, UPT, UPT, UR5, 0x1, URZ ;  /* 0x0000000105057890 */ /* 0x000fc8000fffe0ff */
[----:B------:R-:W-:-:S04]  /*27c0*/  UISETP.NE.AND UP0, UPT, UR5, 0x5, UPT ;  /* 0x000000050500788c */ /* 0x000fc8000bf05270 */
[----:B------:R-:W-:Y:S02]  /*27d0*/  USEL UR4, URZ, 0x1, UP0 ;  /* 0x00000001ff047887 */ /* 0x000fe40008000000 */
[----:B------:R-:W-:-:S04]  /*27e0*/  USEL UR5, UR5, URZ, UP0 ;  /* 0x000000ff05057287 */ /* 0x000fc80008000000 */
[----:B------:R-:W-:Y:S01]  /*27f0*/  ULEA UR5, UR5, UR6, 0x3 ;  /* 0x0000000605057291 */ /* 0x000fe2000f8e18ff */
[----:B-1----:R-:W-:-:S04]  /*2800*/  LOP3.LUT R3, R2, UR4, RZ, 0x3c, !PT ;  /* 0x0000000402037c12 */ /* 0x002fc8000f8e3cff */
[----:B------:R-:W-:Y:S01]  /*2810*/  SHF.L.U32 R3, R3, 0x1f, RZ ;  /* 0x0000001f03037819 */ /* 0x000fe200000006ff */
[----:B---3--:R-:W-:-:S07]  /*2820*/  IMAD.U32 R0, RZ, RZ, UR5 ;  /* 0x00000005ff007e24 */ /* 0x008fce000f8e00ff */
.L_x_47:
[----:B-1----:R1:W2:Y:S02]  /*2830*/  SYNCS.PHASECHK.TRANS64.TRYWAIT P0, [R0+URZ], R3 ;  /* 0x00000003000075a7 */ /* 0x0022a400080011ff */
[----:B--2---:R-:W-:Y:S05]  /*2840*/  @!P0 NANOSLEEP.SYNCS 0x989680 ;  /* 0x009896800000895d */ /* 0x004fea0003900000 */
[----:B------:R-:W2:Y:S02]  /*2850*/  @!P0 SYNCS.PHASECHK.TRANS64 P0, [R0+URZ], R3 ;  /* 0x00000003000085a7 */ /* 0x000ea400080010ff */
[----:B--2---:R-:W-:Y:S05]  /*2860*/  @P0 EXIT ;  /* 0x000000000000094d */ /* 0x004fea0003800000 */
[----:B------:R-:W-:Y:S05]  /*2870*/  BRA `(.L_x_47) ;  /* 0xfffffffc00ec7947 */ /* 0x000fea000383ffff */
.L_x_22:
[----:B------:R-:W-:-:S04]  /*2880*/  UISETP.NE.AND UP1, UPT, UR37, URZ, UPT ;  /* 0x000000ff2500728c */ /* 0x000fc8000bf25270 */
[----:B------:R-:W-:-:S09]  /*2890*/  UISETP.NE.OR UP1, UPT, UR10, 0x1, UP1 ;  /* 0x000000010a00788c */ /* 0x000fd20008f25670 */
[----:B------:R-:W-:Y:S05]  /*28a0*/  BRA.U UP1, `(.L_x_48) ;  /* 0x00000005014c7547 */ /* 0x000fea000b800000 */
[----:B------:R-:W-:Y:S01]  /*28b0*/  HFMA2 R11, -RZ, RZ, 0, 0 ;  /* 0x00000000ff0b7431 */ /* 0x000fe200000001ff */
[----:B------:R-:W-:Y:S01]  /*28c0*/  ISETP.GE.U32.AND P2, PT, R10, 0x2, PT ;  /* 0x000000020a00780c */ /* 0x000fe20003f46070 */
[----:B------:R-:W-:Y:S01]  /*28d0*/  IMAD.MOV.U32 R12, RZ, RZ, 0x1 ;  /* 0x00000001ff0c7424 */ /* 0x000fe200078e00ff */
[----:B------:R-:W-:Y:S01]  /*28e0*/  CS2R R8, SRZ ;  /* 0x0000000000087805 */ /* 0x000fe2000001ff00 */
[----:B------:R-:W-:Y:S01]  /*28f0*/  IMAD.MOV.U32 R3, RZ, RZ, RZ ;  /* 0x000000ffff037224 */ /* 0x000fe200078e00ff */
[----:B------:R-:W-:Y:S01]  /*2900*/  UMOV UR4, 0x400 ;  /* 0x0000040000047882 */ /* 0x000fe20000000000 */
[----:B------:R-:W-:Y:S01]  /*2910*/  UMOV UR6, URZ ;  /* 0x000000ff00067c82 */ /* 0x000fe20008000000 */
[----:B------:R-:W-:-:S12]  /*2920*/  ULEA UR37, UR37, UR4, 0x18 ;  /* 0x0000000425257291 */ /* 0x000fd8000f8ec0ff */
.L_x_52:
[----:B------:R-:W-:Y:S02]  /*2930*/  LEA R0, R3, UR37, 0x3 ;  /* 0x0000002503007c11 */ /* 0x000fe4000f8e18ff */
[----:B------:R-:W-:-:S03]  /*2940*/  SHF.L.U32 R5, R8, 0x1f, RZ ;  /* 0x0000001f08057819 */ /* 0x000fc600000006ff */
[----:B------:R-:W-:Y:S01]  /*2950*/  VIADD R4, R0, 0xf0 ;  /* 0x000000f000047836 */ /* 0x000fe20000000000 */
[----:B------:R-:W1:Y:S02]  /*2960*/  SYNCS.PHASECHK.TRANS64.TRYWAIT P0, [R0+URZ+0xe0], R5 ;  /* 0x0000e005000075a7 */ /* 0x000e6400080011ff */
[----:B-1----:R-:W-:Y:S05]  /*2970*/  @!P0 BRA `(.L_x_49) ;  /* 0x00000054001c8947 */ /* 0x002fea0003800000 */
.L_x_136:
[----:B------:R-:W-:Y:S01]  /*2980*/  ULEA UR5, UR6, UR37, 0x3 ;  /* 0x0000002506057291 */ /* 0x000fe2000f8e18ff */
[----:B------:R-:W-:Y:S01]  /*2990*/  PRMT R4, RZ, 0x654, R4 ;  /* 0x00000654ff047816 */ /* 0x000fe20000000004 */
[----:B-1----:R-:W-:Y:S01]  /*29a0*/  @!P2 IMAD.MOV.U32 R5, RZ, RZ, 0x10 ;  /* 0x00000010ff05a424 */ /* 0x002fe200078e00ff */
[----:B------:R-:W-:Y:S01]  /*29b0*/  SHF.L.U32 R7, R12, 0x1f, RZ ;  /* 0x0000001f0c077819 */ /* 0x000fe200000006ff */
[----:B------:R-:W-:Y:S01]  /*29c0*/  UIADD3 UR4, UPT, UPT, UR5, 0x80, URZ ;  /* 0x0000008005047890 */ /* 0x000fe2000fffe0ff */
[----:B------:R1:W-:Y:S05]  /*29d0*/  SYNCS.ARRIVE.TRANS64.RED.A1T0 RZ, [R4+URZ], RZ ;  /* 0x000000ff04ff79a7 */ /* 0x0003ea00081004ff */
[----:B------:R-:W-:Y:S01]  /*29e0*/  IMAD.U32 R13, RZ, RZ, UR4 ;  /* 0x00000004ff0d7e24 */ /* 0x000fe2000f8e00ff */
[----:B------:R-:W2:Y:S04]  /*29f0*/  SYNCS.PHASECHK.TRANS64.TRYWAIT P0, [UR5+0x90], R7 ;  /* 0x00009007ff0075a7 */ /* 0x000ea80008001105 */
[----:B------:R-:W-:Y:S01]  /*2a00*/  PRMT R13, R10, 0x654, R13 ;  /* 0x000006540a0d7816 */ /* 0x000fe2000000000d */
[----:B-12---:R-:W-:Y:S06]  /*2a10*/  @!P0 BRA `(.L_x_50) ;  /* 0x0000005400088947 */ /* 0x006fec0003800000 */
.L_x_138:
[----:B------:R-:W-:Y:S01]  /*2a20*/  ULEA UR4, UR6, UR37, 0x4 ;  /* 0x0000002506047291 */ /* 0x000fe2000f8e20ff */
[----:B------:R-:W-:Y:S01]  /*2a30*/  SEL R2, R13, R2, !P2 ;  /* 0x000000020d027207 */ /* 0x000fe20005000000 */
[----:B------:R-:W-:Y:S01]  /*2a40*/  UIADD3 UR5, UPT, UPT, UR5, 0x80, URZ ;  /* 0x0000008005057890 */ /* 0x000fe2000fffe0ff */
[----:B-1----:R-:W-:Y:S01]  /*2a50*/  LEA R0, R11, UR37, 0x3 ;  /* 0x000000250b007c11 */ /* 0x002fe2000f8e18ff */
[----:B------:R-:W-:Y:S01]  /*2a60*/  UIADD3 UR4, UPT, UPT, UR4, 0x110, URZ ;  /* 0x0000011004047890 */ /* 0x000fe2000fffe0ff */
[----:B------:R1:W-:Y:S01]  /*2a70*/  @!P2 SYNCS.ARRIVE.TRANS64.RED RZ, [R2+URZ], R5 ;  /* 0x0000000502ffa9a7 */ /* 0x0003e200080004ff */
[----:B------:R-:W-:Y:S01]  /*2a80*/  UIADD3 UR6, UPT, UPT, UR6, 0x1, URZ ;  /* 0x0000000106067890 */ /* 0x000fe2000fffe0ff */
[----:B------:R-:W-:-:S03]  /*2a90*/  VIADD R3, R3, 0x1 ;  /* 0x0000000103037836 */ /* 0x000fc60000000000 */
[----:B------:R-:W-:Y:S02]  /*2aa0*/  UISETP.NE.AND UP0, UPT, UR6, 0x2, UPT ;  /* 0x000000020600788c */ /* 0x000fe4000bf05270 */
[----:B------:R-:W-:Y:S01]  /*2ab0*/  ISETP.NE.AND P0, PT, R3, 0x2, PT ;  /* 0x000000020300780c */ /* 0x000fe20003f05270 */
[----:B------:R-:W-:Y:S06]  /*2ac0*/  UGETNEXTWORKID.BROADCAST [UR4], [UR5] ;  /* 0x00000000040073ca */ /* 0x000fec0008000100 */
[----:B------:R-:W-:Y:S02]  /*2ad0*/  USEL UR4, URZ, 0x1, UP0 ;  /* 0x00000001ff047887 */ /* 0x000fe40008000000 */
[----:B------:R-:W-:-:S04]  /*2ae0*/  USEL UR6, UR6, URZ, UP0 ;  /* 0x000000ff06067287 */ /* 0x000fc80008000000 */
[----:B------:R-:W-:Y:S02]  /*2af0*/  LOP3.LUT R12, R12, UR4, RZ, 0x3c, !PT ;  /* 0x000000040c0c7c12 */ /* 0x000fe4000f8e3cff */
[----:B-1----:R-:W-:-:S04]  /*2b00*/  SHF.L.U32 R5, R9, 0x1f, RZ ;  /* 0x0000001f09057819 */ /* 0x002fc800000006ff */
[----:B------:R-:W1:Y:S02]  /*2b10*/  SYNCS.PHASECHK.TRANS64.TRYWAIT P1, [R0+URZ+0x80], R5 ;  /* 0x00008005000075a7 */ /* 0x000e6400080211ff */
[----:B-1----:R-:W-:Y:S05]  /*2b20*/  @!P1 BRA `(.L_x_51) ;  /* 0x0000005000dc9947 */ /* 0x002fea0003800000 */
.L_x_139:
[----:B------:R-:W-:Y:S01]  /*2b30*/  LEA R4, R11, UR37, 0x4 ;  /* 0x000000250b047c11 */ /* 0x000fe2000f8e20ff */
[----:B-1----:R-:W-:Y:S01]  /*2b40*/  VIADD R0, R0, 0x90 ;  /* 0x0000009000007836 */ /* 0x002fe20000000000 */
[----:B------:R-:W-:Y:S01]  /*2b50*/  SEL R3, R3, RZ, P0 ;  /* 0x000000ff03037207 */ /* 0x000fe20000000000 */
[----:B------:R-:W-:-:S03]  /*2b60*/  VIADD R11, R11, 0x1 ;  /* 0x000000010b0b7836 */ /* 0x000fc60000000000 */
[----:B------:R-:W1:Y:S01]  /*2b70*/  LDS.128 R4, [R4+0x110] ;  /* 0x0001100004047984 */ /* 0x000e620000000c00 */
[----:B------:R-:W-:Y:S02]  /*2b80*/  PRMT R0, RZ, 0x654, R0 ;  /* 0x00000654ff007816 */ /* 0x000fe40000000000 */
[C---:B------:R-:W-:Y:S01]  /*2b90*/  ISETP.NE.AND P1, PT, R11.reuse, 0x2, PT ;  /* 0x000000020b00780c */ /* 0x040fe20003f25270 */
[----:B------:R-:W-:Y:S01]  /*2ba0*/  @!PT LDS RZ, [RZ] ;  /* 0x00000000fffff984 */ /* 0x000fe20000000800 */
[----:B------:R-:W-:Y:S01]  /*2bb0*/  @!PT LDS RZ, [RZ] ;  /* 0x00000000fffff984 */ /* 0x000fe20000000800 */
[----:B------:R-:W-:Y:S01]  /*2bc0*/  @!PT LDS RZ, [RZ] ;  /* 0x00000000fffff984 */ /* 0x000fe20000000800 */
[----:B------:R-:W-:Y:S01]  /*2bd0*/  @!PT LDS RZ, [RZ] ;  /* 0x00000000fffff984 */ /* 0x000fe20000000800 */
[----:B------:R2:W-:Y:S06]  /*2be0*/  MEMBAR.ALL.CTA ;  /* 0x0000000000007992 */ /* 0x0005ec0000008000 */
[----:B--2---:R-:W2:Y:S01]  /*2bf0*/  FENCE.VIEW.ASYNC.S ;  /* 0x00000000000073c6 */ /* 0x004ea20000000000 */
[----:B------:R-:W-:Y:S01]  /*2c00*/  SEL R11, R11, RZ, P1 ;  /* 0x000000ff0b0b7207 */ /* 0x000fe20000800000 */
[----:B--2---:R2:W-:Y:S01]  /*2c10*/  SYNCS.ARRIVE.TRANS64.RED.A1T0 RZ, [R0+URZ], RZ ;  /* 0x000000ff00ff79a7 */ /* 0x0045e200081004ff */
[----:B-1----:R-:W-:-:S02]  /*2c20*/  LOP3.LUT P3, RZ, R6, 0x1, RZ, 0xc0, !PT ;  /* 0x0000000106ff7812 */ /* 0x002fc4000786c0ff */
[----:B------:R-:W-:-:S04]  /*2c30*/  SEL R5, RZ, 0x1, P0 ;  /* 0x00000001ff057807 */ /* 0x000fc80000000000 */
[----:B------:R-:W-:Y:S02]  /*2c40*/  LOP3.LUT R8, R8, R5, RZ, 0x3c, !PT ;  /* 0x0000000508087212 */ /* 0x000fe400078e3cff */
[----:B--2---:R-:W-:-:S04]  /*2c50*/  SEL R0, RZ, 0x1, P1 ;  /* 0x00000001ff007807 */ /* 0x004fc80000800000 */
[----:B------:R-:W-:Y:S01]  /*2c60*/  LOP3.LUT R9, R9, R0, RZ, 0x3c, !PT ;  /* 0x0000000009097212 */ /* 0x000fe200078e3cff */
[----:B------:R-:W-:Y:S06]  /*2c70*/  @P3 BRA `(.L_x_52) ;  /* 0xfffffffc002c3947 */ /* 0x000fec000383ffff */
[----:B------:R-:W-:Y:S01]  /*2c80*/  ULEA UR5, UR6, UR37, 0x3 ;  /* 0x0000002506057291 */ /* 0x000fe2000f8e18ff */
[----:B------:R-:W-:-:S08]  /*2c90*/  SHF.L.U32 R3, R12, 0x1f, RZ ;  /* 0x0000001f0c037819 */ /* 0x000fd000000006ff */
[----:B------:R-:W1:Y:S02]  /*2ca0*/  SYNCS.PHASECHK.TRANS64 P0, [UR5+0x90], R3 ;  /* 0x00009003ff0075a7 */ /* 0x000e640008001005 */
[----:B-1----:R-:W-:Y:S05]  /*2cb0*/  @P0 BRA `(.L_x_53) ;  /* 0x0000000000080947 */ /* 0x002fea0003800000 */
[----:B------:R-:W1:Y:S02]  /*2cc0*/  SYNCS.PHASECHK.TRANS64.TRYWAIT P0, [UR5+0x90], R3 ;  /* 0x00009003ff0075a7 */ /* 0x000e640008001105 */
[----:B-1----:R-:W-:Y:S05]  /*2cd0*/  @!P0 BRA `(.L_x_54) ;  /* 0x0000005000848947 */ /* 0x002fea0003800000 */
.L_x_53:
[----:B------:R-:W-:-:S04]  /*2ce0*/  UIADD3 UR4, UPT, UPT, UR6, 0x1, URZ ;  /* 0x0000000106047890 */ /* 0x000fc8000fffe0ff */
[----:B------:R-:W-:-:S04]  /*2cf0*/  UISETP.NE.AND UP0, UPT, UR4, 0x2, UPT ;  /* 0x000000020400788c */ /* 0x000fc8000bf05270 */
[----:B------:R-:W-:Y:S02]  /*2d00*/  USEL UR7, URZ, 0x1, UP0 ;  /* 0x00000001ff077887 */ /* 0x000fe40008000000 */
[----:B------:R-:W-:-:S04]  /*2d10*/  USEL UR4, UR4, URZ, UP0 ;  /* 0x000000ff04047287 */ /* 0x000fc80008000000 */
[----:B------:R-:W-:Y:S01]  /*2d20*/  ULEA UR4, UR4, UR37, 0x3 ;  /* 0x0000002504047291 */ /* 0x000fe2000f8e18ff */
[----:B-1----:R-:W-:-:S04]  /*2d30*/  LOP3.LUT R3, R12, UR7, RZ, 0x3c, !PT ;  /* 0x000000070c037c12 */ /* 0x002fc8000f8e3cff */
[----:B------:R-:W-:-:S04]  /*2d40*/  SHF.L.U32 R0, R3, 0x1f, RZ ;  /* 0x0000001f03007819 */ /* 0x000fc800000006ff */
[----:B------:R-:W1:Y:S02]  /*2d50*/  SYNCS.PHASECHK.TRANS64 P0, [UR4+0x90], R0 ;  /* 0x00009000ff0075a7 */ /* 0x000e640008001004 */
[----:B-1----:R-:W-:Y:S05]  /*2d60*/  @P0 EXIT ;  /* 0x000000000000094d */ /* 0x002fea0003800000 */
[----:B------:R-:W-:Y:S02]  /*2d70*/  SHF.L.U32 R3, R3, 0x1f, RZ ;  /* 0x0000001f03037819 */ /* 0x000fe400000006ff */
[----:B------:R-:W-:-:S07]  /*2d80*/  MOV R0, UR4 ;  /* 0x0000000400007c02 */ /* 0x000fce0008000f00 */
.L_x_55:
[----:B-1----:R1:W2:Y:S02]  /*2d90*/  SYNCS.PHASECHK.TRANS64.TRYWAIT P0, [R0+URZ+0x90], R3 ;  /* 0x00009003000075a7 */ /* 0x0022a400080011ff */
[----:B--2---:R-:W-:Y:S05]  /*2da0*/  @!P0 NANOSLEEP.SYNCS 0x989680 ;  /* 0x009896800000895d */ /* 0x004fea0003900000 */
[----:B------:R-:W2:Y:S02]  /*2db0*/  @!P0 SYNCS.PHASECHK.TRANS64 P0, [R0+URZ+0x90], R3 ;  /* 0x00009003000085a7 */ /* 0x000ea400080010ff */
[----:B--2---:R-:W-:Y:S05]  /*2dc0*/  @P0 EXIT ;  /* 0x000000000000094d */ /* 0x004fea0003800000 */
[----:B------:R-:W-:Y:S05]  /*2dd0*/  BRA `(.L_x_55) ;  /* 0xfffffffc00ec7947 */ /* 0x000fea000383ffff */
.L_x_48:
[----:B------:R-:W-:Y:S05]  /*2de0*/  BRA.U UP4, `(.L_x_56) ;  /* 0x0000001104d87547 */ /* 0x000fea000b800000 */
[----:B------:R-:W-:Y:S01]  /*2df0*/  UMOV UR6, 0x40 ;  /* 0x0000004000067882 */ /* 0x000fe20000000000 */
[----:B------:R-:W-:Y:S01]  /*2e00*/  NOP ;  /* 0x0000000000007918 */ /* 0x000fe20000000000 */
[----:B------:R-:W-:Y:S01]  /*2e10*/  ULEA UR6, UR37, UR6, 0x18 ;  /* 0x0000000625067291 */ /* 0x000fe2000f8ec0ff */
[----:B------:R-:W-:Y:S02]  /*2e20*/  UMOV UR7, 0x400 ;  /* 0x0000040000077882 */ /* 0x000fe40000000000 */
[----:B------:R-:W-:-:S06]  /*2e30*/  ULEA UR37, UR37, UR7, 0x18 ;  /* 0x0000000725257291 */ /* 0x000fcc000f8ec0ff */
[----:B------:R-:W1:Y:S02]  /*2e40*/  LDS.U8 R2, [UR6+0x1c] ;  /* 0x00001c06ff027984 */ /* 0x000e640008000000 */
[----:B-1----:R-:W-:-:S13]  /*2e50*/  ISETP.NE.AND P0, PT, R2, RZ, PT ;  /* 0x000000ff0200720c */ /* 0x002fda0003f05270 */
[----:B------:R-:W-:Y:S05]  /*2e60*/  @P0 BRA `(.L_x_57) ;  /* 0x0000000400080947 */ /* 0x000fea0003800000 */
[----:B------:R-:W-:Y:S02]  /*2e70*/  UISETP.NE.U32.AND UP0, UPT, UR5, 0x1, UPT ;  /* 0x000000010500788c */ /* 0x000fe4000bf05070 */
[----:B------:R-:W-:-:S07]  /*2e80*/  UIADD3 UR8, UPT, UPT, UR6, 0x8, URZ ;  /* 0x0000000806087890 */ /* 0x000fce000fffe0ff */
[----:B------:R-:W-:Y:S05]  /*2e90*/  BRA.U !UP0, `(.L_x_58) ;  /* 0x00000001089c7547 */ /* 0x000fea000b800000 */
[----:B------:R-:W-:Y:S01]  /*2ea0*/  ELECT P0, URZ, PT ;  /* 0x0000000000ff782f */ /* 0x000fe20003800000 */
[----:B------:R-:W-:-:S12]  /*2eb0*/  BSSY B0, `(.L_x_58) ;  /* 0x0000025000007945 */ /* 0x000fd80003800000 */
[----:B------:R-:W-:Y:S05]  /*2ec0*/  @!P0 BRA `(.L_x_59) ;  /* 0x00000000008c8947 */ /* 0x000fea0003800000 */
[----:B------:R-:W-:-:S05]  /*2ed0*/  UMOV UR7, 0x10 ;  /* 0x0000001000077882 */ /* 0x000fca0000000000 */
[----:B------:R-:W-:Y:S04]  /*2ee0*/  DEPBAR.LE SB1, 0x36 ;  /* 0x00009d800000791a */ /* 0x000fe80000000000 */
[----:B------:R-:W1:Y:S02]  /*2ef0*/  UTCATOMSWS.2CTA.FIND_AND_SET.ALIGN UP1, UR7, UR7 ;  /* 0x00000007000775e3 */ /* 0x000e640008220800 */
[----:B-1----:R-:W-:Y:S01]  /*2f00*/  MOV R11, UR7 ;  /* 0x00000007000b7c02 */ /* 0x002fe20008000f00 */
[----:B------:R-:W-:Y:S06]  /*2f10*/  BRA.U UP1, `(.L_x_60) ;  /* 0x0000000101187547 */ /* 0x000fec000b800000 */
.L_x_61:
[----:B------:R-:W-:Y:S05]  /*2f20*/  NANOSLEEP 0x64 ;  /* 0x000000640000795d */ /* 0x000fea0003800000 */
[----:B------:R-:W-:-:S05]  /*2f30*/  UMOV UR7, 0x10 ;  /* 0x0000001000077882 */ /* 0x000fca0000000000 */
[----:B------:R-:W-:Y:S04]  /*2f40*/  DEPBAR.LE SB1, 0x36 ;  /* 0x00009d800000791a */ /* 0x000fe80000000000 */
[----:B------:R-:W1:Y:S02]  /*2f50*/  UTCATOMSWS.2CTA.FIND_AND_SET.ALIGN UP1, UR7, UR7 ;  /* 0x00000007000775e3 */ /* 0x000e640008220800 */
[----:B-1----:R-:W-:Y:S01]  /*2f60*/  MOV R11, UR7 ;  /* 0x00000007000b7c02 */ /* 0x002fe20008000f00 */
[----:B------:R-:W-:Y:S05]  /*2f70*/  BRA.U !UP1, `(.L_x_61) ;  /* 0xfffffffd09e87547 */ /* 0x000fea000b83ffff */
.L_x_60:
[----:B------:R-:W1:Y:S01]  /*2f80*/  LDS R5, [UR6+0x10] ;  /* 0x00001006ff057984 */ /* 0x000e620008000800 */
[----:B------:R-:W-:Y:S01]  /*2f90*/  IMAD.U32 R3, RZ, RZ, UR37 ;  /* 0x00000025ff037e24 */ /* 0x000fe2000f8e00ff */
[----:B------:R-:W-:-:S03]  /*2fa0*/  MOV R2, UR4 ;  /* 0x0000000400027c02 */ /* 0x000fc60008000f00 */
[----:B------:R-:W-:Y:S01]  /*2fb0*/  VIADD R3, R3, 0x130 ;  /* 0x0000013003037836 */ /* 0x000fe20000000000 */
[----:B-1----:R-:W-:-:S04]  /*2fc0*/  SHF.L.U32 R5, R5, 0x1f, RZ ;  /* 0x0000001f05057819 */ /* 0x002fc800000006ff */
[----:B------:R-:W1:Y:S02]  /*2fd0*/  SYNCS.PHASECHK.TRANS64.TRYWAIT P0, [UR6+0x8], R5 ;  /* 0x00000805ff0075a7 */ /* 0x000e640008001106 */
[----:B-1----:R-:W-:Y:S05]  /*2fe0*/  @P0 BRA `(.L_x_62) ;  /* 0x0000000000080947 */ /* 0x002fea0003800000 */
[----:B------:R-:W1:Y:S02]  /*2ff0*/  SYNCS.PHASECHK.TRANS64.TRYWAIT P0, [UR6+0x8], R5 ;  /* 0x00000805ff0075a7 */ /* 0x000e640008001106 */
[----:B-1----:R-:W-:Y:S05]  /*3000*/  @!P0 BRA `(.L_x_63) ;  /* 0x0000004c00d08947 */ /* 0x002fea0003800000 */
.L_x_62:
[----:B-1----:R-:W-:Y:S01]  /*3010*/  HFMA2 R4, -RZ, RZ, 0, 5.9604644775390625e-08 ;  /* 0x00000001ff047431 */ /* 0x002fe200000001ff */
[----:B------:R-:W-:Y:S01]  /*3020*/  UPRMT UR7, UR4, 0x654, UR8 ;  /* 0x0000065404077896 */ /* 0x000fe20008000008 */
[----:B------:R-:W-:Y:S01]  /*3030*/  IMAD.MOV.U32 R6, RZ, RZ, 0xffff ;  /* 0x0000ffffff067424 */ /* 0x000fe200078e00ff */
[----:B------:R-:W-:Y:S01]  /*3040*/  PRMT R2, R2, 0x654, R3 ;  /* 0x0000065402027816 */ /* 0x000fe20000000003 */
[----:B------:R-:W-:Y:S02]  /*3050*/  IMAD.MOV.U32 R5, RZ, RZ, 0x4 ;  /* 0x00000004ff057424 */ /* 0x000fe400078e00ff */
[----:B------:R-:W-:Y:S01]  /*3060*/  IMAD.SHL.U32 R9, R11, 0x20, RZ ;  /* 0x000000200b097824 */ /* 0x000fe200078e00ff */
[----:B------:R-:W-:Y:S02]  /*3070*/  MOV R3, UR7 ;  /* 0x0000000700037c02 */ /* 0x000fe40008000f00 */
[-C--:B------:R-:W-:Y:S01]  /*3080*/  SHF.L.U32 R7, R6, R11.reuse, RZ ;  /* 0x0000000b06077219 */ /* 0x080fe200000006ff */
[----:B------:R1:W-:Y:S01]  /*3090*/  SYNCS.ARRIVE.TRANS64.RED RZ, [UR7], R5 ;  /* 0x00000005ffff79a7 */ /* 0x0003e20008000407 */
[----:B------:R-:W-:Y:S01]  /*30a0*/  SHF.L.U32 R6, R4, R11, RZ ;  /* 0x0000000b04067219 */ /* 0x000fe200000006ff */
[----:B------:R1:W-:Y:S04]  /*30b0*/  STS [UR37+0x130], R9 ;  /* 0x00013009ff007988 */ /* 0x0003e80008000825 */
[----:B------:R1:W-:Y:S04]  /*30c0*/  STAS [R2.64], R11 ;  /* 0x0000000b02007dbd */ /* 0x0003e8000c0008ff */
[----:B------:R1:W-:Y:S04]  /*30d0*/  ATOMS.OR RZ, [UR6+0x14], R7 ;  /* 0x00001407ffff798c */ /* 0x0003e8000b000006 */
[----:B------:R1:W-:Y:S04]  /*30e0*/  ATOMS.OR RZ, [UR6+0x18], R6 ;  /* 0x00001806ffff798c */ /* 0x0003e8000b000006 */
[----:B------:R1:W-:Y:S02]  /*30f0*/  ATOMS.XOR RZ, [UR6+0x10], R4 ;  /* 0x00001004ffff798c */ /* 0x0003e4000b800006 */
.L_x_59:
[----:B------:R-:W-:Y:S05]  /*3100*/  BSYNC B0 ;  /* 0x0000000000007941 */ /* 0x000fea0003800000 */
.L_x_58:
[----:B------:R-:W-:Y:S05]  /*3110*/  BRA.U UP0, `(.L_x_64) ;  /* 0x00000001006c7547 */ /* 0x000fea000b800000 */
[----:B------:R-:W-:-:S03]  /*3120*/  UMOV UR7, 0xffffffff ;  /* 0xffffffff00077882 */ /* 0x000fc60000000000 */
[----:B------:R-:W-:Y:S05]  /*3130*/  BRA.DIV UR7, `(.L_x_65) ;  /* 0x0000004e079c7947 */ /* 0x000fea000b800000 */
[----:B------:R-:W-:-:S13]  /*3140*/  ELECT P6, URZ, PT ;  /* 0x0000000000ff782f */ /* 0x000fda00038c0000 */
.L_x_143:
[----:B------:R-:W-:Y:S05]  /*3150*/  @!P6 BRA `(.L_x_64) ;  /* 0x00000000005ce947 */ /* 0x000fea0003800000 */
[----:B-1----:R-:W1:Y:S02]  /*3160*/  LDS R3, [UR6+0x10] ;  /* 0x00001006ff037984 */ /* 0x002e640008000800 */
[----:B-1----:R-:W-:-:S04]  /*3170*/  SHF.L.U32 R3, R3, 0x1f, RZ ;  /* 0x0000001f03037819 */ /* 0x002fc800000006ff */
[----:B------:R-:W1:Y:S02]  /*3180*/  SYNCS.PHASECHK.TRANS64.TRYWAIT P0, [UR6+0x8], R3 ;  /* 0x00000803ff0075a7 */ /* 0x000e640008001106 */
[----:B-1----:R-:W-:Y:S05]  /*3190*/  @P0 BRA `(.L_x_66) ;  /* 0x0000000000080947 */ /* 0x002fea0003800000 */
[----:B------:R-:W1:Y:S02]  /*31a0*/  SYNCS.PHASECHK.TRANS64.TRYWAIT P0, [UR6+0x8], R3 ;  /* 0x00000803ff0075a7 */ /* 0x000e640008001106 */
[----:B-1----:R-:W-:Y:S05]  /*31b0*/  @!P0 BRA `(.L_x_67) ;  /* 0x0000004c009c8947 */ /* 0x002fea0003800000 */
.L_x_66:
[----:B------:R-:W2:Y:S01]  /*31c0*/  LDS R5, [UR37+0x130] ;  /* 0x00013025ff057984 */ /* 0x000ea20008000800 */
[----:B-1----:R-:W-:Y:S02]  /*31d0*/  HFMA2 R2, -RZ, RZ, 0, 5.9604644775390625e-08 ;  /* 0x00000001ff027431 */ /* 0x002fe400000001ff */
[----:B------:R-:W-:Y:S01]  /*31e0*/  IMAD.MOV.U32 R3, RZ, RZ, 0xffff ;  /* 0x0000ffffff037424 */ /* 0x000fe200078e00ff */
[----:B------:R-:W-:Y:S01]  /*31f0*/  UPRMT UR7, UR4, 0x654, UR8 ;  /* 0x0000065404077896 */ /* 0x000fe20008000008 */
[----:B--2---:R-:W-:-:S03]  /*3200*/  IMAD.SHL.U32 R4, R5, 0x20, RZ ;  /* 0x0000002005047824 */ /* 0x004fc600078e00ff */
[-C--:B------:R-:W-:Y:S02]  /*3210*/  SHF.L.U32 R3, R3, R5.reuse, RZ ;  /* 0x0000000503037219 */ /* 0x080fe400000006ff */
[----:B------:R-:W-:Y:S01]  /*3220*/  SHF.L.U32 R5, R2, R5, RZ ;  /* 0x0000000502057219 */ /* 0x000fe200000006ff */
[----:B------:R2:W-:Y:S04]  /*3230*/  STS [UR37+0x130], R4 ;  /* 0x00013004ff007988 */ /* 0x0005e80008000825 */
[----:B------:R2:W-:Y:S04]  /*3240*/  ATOMS.OR RZ, [UR6+0x14], R3 ;  /* 0x00001403ffff798c */ /* 0x0005e8000b000006 */
[----:B------:R2:W-:Y:S01]  /*3250*/  ATOMS.OR RZ, [UR6+0x18], R5 ;  /* 0x00001805ffff798c */ /* 0x0005e2000b000006 */
[----:B------:R-:W-:Y:S03]  /*3260*/  SYNCS.ARRIVE.TRANS64.RED.A1T0 RZ, [UR7], RZ ;  /* 0x000000ffffff79a7 */ /* 0x000fe60008100407 */
[----:B------:R2:W-:Y:S01]  /*3270*/  ATOMS.XOR RZ, [UR6+0x10], R2 ;  /* 0x00001002ffff798c */ /* 0x0005e2000b800006 */
[----:B------:R-:W-:Y:S05]  /*3280*/  BRA `(.L_x_64) ;  /* 0x0000000000107947 */ /* 0x000fea0003800000 */
.L_x_57:
[----:B------:R-:W-:-:S05]  /*3290*/  MOV R2, 0xffffffff ;  /* 0xffffffff00027802 */ /* 0x000fca0000000f00 */
[----:B------:R1:W-:Y:S02]  /*32a0*/  STS [UR37+0x130], R2 ;  /* 0x00013002ff007988 */ /* 0x0003e40008000825 */
[----:B-1----:R-:W-:Y:S02]  /*32b0*/  MOV R2, 0x32d0 ;  /* 0x000032d000027802 */ /* 0x002fe40000000f00 */
[----:B-----5:R-:W-:Y:S05]  /*32c0*/  CALL.REL.NOINC `($__internal_1_$__cuda_sm10x_tcgen05_guardrail_trap_phase_invalid_during_alloc) ;  /* 0x0000005000e47944 */ /* 0x020fea0003c00000 */
.L_x_64:
[----:B------:R-:W-:Y:S05]  /*32d0*/  WARPSYNC.ALL ;  /* 0x0000000000007948 */ /* 0x000fea0003800000 */
[----:B------:R-:W3:Y:S01]  /*32e0*/  S2UR UR7, SR_CgaCtaId ;  /* 0x00000000000779c3 */ /* 0x000ee20000008800 */
[----:B------:R-:W-:Y:S01]  /*32f0*/  UMOV UR6, 0x400 ;  /* 0x0000040000067882 */ /* 0x000fe20000000000 */
[----:B------:R-:W-:-:S06]  /*3300*/  NOP ;  /* 0x0000000000007918 */ /* 0x000fcc0000000000 */
[----:B------:R-:W-:Y:S06]  /*3310*/  BAR.ARV 0x6, 0xa0 ;  /* 0x0182800000007b1d */ /* 0x000fec0000002000 */
[----:B------:R-:W4:Y:S01]  /*3320*/  LDCU UR8, c[0x0][0x38c] ;  /* 0x00007180ff0877ac */ /* 0x000f220008000800 */
[----:B------:R-:W-:Y:S01]  /*3330*/  LOP3.LUT R0, R0, 0xffff, RZ, 0xc0, !PT ;  /* 0x0000ffff00007812 */ /* 0x000fe200078ec0ff */
[----:B-1----:R-:W-:Y:S01]  /*3340*/  IMAD.MOV.U32 R9, RZ, RZ, 0x1 ;  /* 0x00000001ff097424 */ /* 0x002fe200078e00ff */
[----:B------:R-:W-:Y:S01]  /*3350*/  LOP3.LUT R8, R8, 0xffff, RZ, 0xc0, !PT ;  /* 0x0000ffff08087812 */ /* 0x000fe200078ec0ff */
[----:B------:R-:W-:Y:S01]  /*3360*/  UMOV UR19, URZ ;  /* 0x000000ff00137c82 */ /* 0x000fe20008000000 */
[----:B------:R-:W-:Y:S01]  /*3370*/  R2UR UR11, R0 ;  /* 0x00000000000b72ca */ /* 0x000fe200000e0000 */
[----:B------:R-:W-:Y:S01]  /*3380*/  UMOV UR18, URZ ;  /* 0x000000ff00127c82 */ /* 0x000fe20008000000 */
[----:B------:R-:W-:Y:S01]  /*3390*/  R2UR UR12, R8 ;  /* 0x00000000080c72ca */ /* 0x000fe200000e0000 */
[----:B------:R-:W-:Y:S01]  /*33a0*/  IMAD.MOV.U32 R8, RZ, RZ, RZ ;  /* 0x000000ffff087224 */ /* 0x000fe200078e00ff */
[----:B------:R-:W-:Y:S01]  /*33b0*/  UMOV UR17, URZ ;  /* 0x000000ff00117c82 */ /* 0x000fe20008000000 */
[----:B---3--:R-:W-:-:S02]  /*33c0*/  ULEA UR7, UR7, UR6, 0x18 ;  /* 0x0000000607077291 */ /* 0x008fc4000f8ec0ff */
[----:B------:R-:W-:Y:S02]  /*33d0*/  UISETP.NE.AND UP2, UPT, UR5, URZ, UPT ;  /* 0x000000ff0500728c */ /* 0x000fe4000bf45270 */
[----:B------:R-:W-:Y:S02]  /*33e0*/  UIADD3 UR13, UPT, UPT, UR7, 0x4300, URZ ;  /* 0x00004300070d7890 */ /* 0x000fe4000fffe0ff */
[----:B------:R-:W-:Y:S02]  /*33f0*/  UIADD3 UR14, UPT, UPT, UR7, 0xe300, URZ ;  /* 0x0000e300070e7890 */ /* 0x000fe4000fffe0ff */
[----:B----4-:R-:W-:Y:S01]  /*3400*/  UIADD3 UR8, UPT, UPT, UR8, 0x7f, URZ ;  /* 0x0000007f08087890 */ /* 0x010fe2000fffe0ff */
[----:B--2---:R-:W1:Y:S01]  /*3410*/  LDS R2, [UR7+0x130] ;  /* 0x00013007ff027984 */ /* 0x004e620008000800 */
[----:B------:R-:W-:Y:S02]  /*3420*/  USHF.R.U32.HI UR13, URZ, 0x4, UR13 ;  /* 0x00000004ff0d7899 */ /* 0x000fe4000801160d */
[----:B------:R-:W-:-:S02]  /*3430*/  USHF.R.S32.HI UR6, URZ, 0x1f, UR8 ;  /* 0x0000001fff067899 */ /* 0x000fc40008011408 */
[----:B------:R-:W-:Y:S02]  /*3440*/  USHF.R.U32.HI UR14, URZ, 0x4, UR14 ;  /* 0x00000004ff0e7899 */ /* 0x000fe4000801160e */
[----:B------:R-:W-:Y:S02]  /*3450*/  ULEA.HI UR6, UR6, UR8, URZ, 0x7 ;  /* 0x0000000806067291 */ /* 0x000fe4000f8f38ff */
[----:B------:R-:W-:Y:S02]  /*3460*/  ULOP3.LUT UR13, UR13, 0x3fff, URZ, 0xc0, !UPT ;  /* 0x00003fff0d0d7892 */ /* 0x000fe4000f8ec0ff */
[----:B------:R-:W-:Y:S02]  /*3470*/  USHF.R.S32.HI UR6, URZ, 0x7, UR6 ;  /* 0x00000007ff067899 */ /* 0x000fe40008011406 */
[----:B------:R-:W-:Y:S02]  /*3480*/  ULOP3.LUT UR14, UR14, 0x3fff, URZ, 0xc0, !UPT ;  /* 0x00003fff0e0e7892 */ /* 0x000fe4000f8ec0ff */
[----:B------:R-:W-:Y:S01]  /*3490*/  UISETP.LT.AND UP0, UPT, UR6, 0x1, UPT ;  /* 0x000000010600788c */ /* 0x000fe2000bf01270 */
[----:B------:R-:W-:Y:S01]  /*34a0*/  UMOV UR28, 0x0 ;  /* 0x00000000001c7882 */ /* 0x000fe20000000000 */
[----:B------:R-:W-:Y:S01]  /*34b0*/  UMOV UR29, 0x82004a0 ;  /* 0x082004a0001d7882 */ /* 0x000fe20000000000 */
[----:B------:R-:W-:-:S02]  /*34c0*/  ULOP3.LUT UR13, UR13, 0x10000, URZ, 0xfc, !UPT ;  /* 0x000100000d0d7892 */ /* 0x000fc4000f8efcff */
[----:B------:R-:W-:Y:S02]  /*34d0*/  ULOP3.LUT UR14, UR14, 0x10000, URZ, 0xfc, !UPT ;  /* 0x000100000e0e7892 */ /* 0x000fe4000f8efcff */
[----:B------:R-:W-:Y:S01]  /*34e0*/  USEL UR20, UR6, 0x1, !UP0 ;  /* 0x0000000106147887 */ /* 0x000fe2000c000000 */
[----:B------:R-:W-:Y:S01]  /*34f0*/  UMOV UR26, 0x0 ;  /* 0x00000000001a7882 */ /* 0x000fe20000000000 */
[----:B------:R-:W-:Y:S01]  /*3500*/  UMOV UR27, 0x82004a0 ;  /* 0x082004a0001b7882 */ /* 0x000fe20000000000 */
[----:B------:R-:W-:Y:S01]  /*3510*/  UMOV UR24, 0x0 ;  /* 0x0000000000187882 */ /* 0x000fe20000000000 */
[----:B------:R-:W-:Y:S01]  /*3520*/  UMOV UR25, 0x82004a0 ;  /* 0x082004a000197882 */ /* 0x000fe20000000000 */
[----:B------:R-:W-:Y:S01]  /*3530*/  UMOV UR22, 0x0 ;  /* 0x0000000000167882 */ /* 0x000fe20000000000 */
[----:B------:R-:W-:Y:S01]  /*3540*/  UMOV UR23, 0x82004a0 ;  /* 0x082004a000177882 */ /* 0x000fe20000000000 */
[----:B-1----:R-:W-:Y:S02]  /*3550*/  R2UR UR21, R2 ;  /* 0x00000000021572ca */ /* 0x002fe400000e0000 */
[----:B------:R-:W-:-:S13]  /*3560*/  CS2R R2, SRZ ;  /* 0x0000000000027805 */ /* 0x000fda000001ff00 */
.L_x_75:
[C---:B------:R-:W-:Y:S02]  /*3570*/  LEA R0, R8.reuse, UR7, 0x3 ;  /* 0x0000000708007c11 */ /* 0x040fe4000f8e18ff */
[----:B------:R-:W-:Y:S02]  /*3580*/  SHF.L.U32 R5, R3, 0x1f, RZ ;  /* 0x0000001f03057819 */ /* 0x000fe400000006ff */
[----:B------:R-:W-:Y:S02]  /*3590*/  LEA R4, R8, UR7, 0x4 ;  /* 0x0000000708047c11 */ /* 0x000fe4000f8e20ff */
[----:B------:R-:W1:Y:S02]  /*35a0*/  SYNCS.PHASECHK.TRANS64.TRYWAIT P0, [R0+URZ+0x80], R5 ;  /* 0x00008005000075a7 */ /* 0x000e6400080011ff */
[----:B-1-34-:R-:W-:Y:S05]  /*35b0*/  @!P0 BRA `(.L_x_68) ;  /* 0x0000004800b48947 */ /* 0x01afea0003800000 */
.L_x_144:
[----:B-1----:R-:W1:Y:S01]  /*35c0*/  LDS.128 R4, [R4+0x110] ;  /* 0x0001100004047984 */ /* 0x002e620000000c00 */
[----:B------:R-:W-:Y:S02]  /*35d0*/  VIADD R0, R0, 0x90 ;  /* 0x0000009000007836 */ /* 0x000fe40000000000 */
[----:B------:R-:W-:Y:S01]  /*35e0*/  VIADD R8, R8, 0x1 ;  /* 0x0000000108087836 */ /* 0x000fe20000000000 */
[----:B------:R-:W-:Y:S01]  /*35f0*/  @!PT LDS RZ, [RZ] ;  /* 0x00000000fffff984 */ /* 0x000fe20000000800 */
[----:B------:R-:W-:Y:S01]  /*3600*/  @!PT LDS RZ, [RZ] ;  /* 0x00000000fffff984 */ /* 0x000fe20000000800 */
[----:B------:R-:W-:Y:S01]  /*3610*/  @!PT LDS RZ, [RZ] ;  /* 0x00000000fffff984 */ /* 0x000fe20000000800 */
[----:B------:R-:W-:Y:S01]  /*3620*/  @!PT LDS RZ, [RZ] ;  /* 0x00000000fffff984 */ /* 0x000fe20000000800 */
[----:B------:R2:W-:Y:S06]  /*3630*/  MEMBAR.ALL.CTA ;  /* 0x0000000000007992 */ /* 0x0005ec0000008000 */
[----:B--2---:R-:W2:Y:S01]  /*3640*/  FENCE.VIEW.ASYNC.S ;  /* 0x00000000000073c6 */ /* 0x004ea20000000000 */
[----:B------:R-:W-:-:S04]  /*3650*/  PRMT R0, RZ, 0x654, R0 ;  /* 0x00000654ff007816 */ /* 0x000fc80000000000 */
[----:B--2---:R2:W-:Y:S01]  /*3660*/  SYNCS.ARRIVE.TRANS64.RED.A1T0 RZ, [R0+URZ], RZ ;  /* 0x000000ff00ff79a7 */ /* 0x0045e200081004ff */
[----:B-1----:R-:W-:Y:S01]  /*3670*/  LOP3.LUT P1, RZ, R6, 0x1, RZ, 0xc0, !PT ;  /* 0x0000000106ff7812 */ /* 0x002fe2000782c0ff */
[----:B--2---:R-:W-:-:S12]  /*3680*/  BRA.U UP2, `(.L_x_69) ;  /* 0x0000000502087547 */ /* 0x004fd8000b800000 */
[----:B------:R-:W1:Y:S01]  /*3690*/  LDCU UR8, c[0x0][0x38c] ;  /* 0x00007180ff0877ac */ /* 0x000e620008000800 */
[----:B------:R-:W-:Y:S02]  /*36a0*/  PLOP3.LUT P2, PT, PT, PT, PT, 0x80, 0x8 ;  /* 0x000000000008781c */ /* 0x000fe40003f4f070 */
[----:B------:R-:W-:Y:S01]  /*36b0*/  SHF.L.U32 R5, R9, 0x1f, RZ ;  /* 0x0000001f09057819 */ /* 0x000fe200000006ff */
[----:B------:R-:W-:Y:S02]  /*36c0*/  ULEA UR9, UR19, UR7, 0x3 ;  /* 0x0000000713097291 */ /* 0x000fe4000f8e18ff */
[----:B------:R-:W-:Y:S02]  /*36d0*/  ULEA UR10, UR19, UR21, 0x6 ;  /* 0x00000015130a7291 */ /* 0x000fe4000f8e30ff */
[----:B-1----:R-:W-:-:S06]  /*36e0*/  UISETP.GE.AND UP0, UPT, UR8, 0x1, UPT ;  /* 0x000000010800788c */ /* 0x002fcc000bf06270 */
[----:B------:R-:W-:-:S05]  /*36f0*/  PLOP3.LUT P0, PT, PT, PT, UP0, 0x80, 0x8 ;  /* 0x000000000008781c */ /* 0x000fca0003f0f008 */
[----:B------:R-:W-:-:S08]  /*3700*/  @UP0 ULEA UR8, UR18, UR7, 0x3 ;  /* 0x0000000712080291 */ /* 0x000fd0000f8e18ff */
[----:B------:R-:W-:-:S04]  /*3710*/  @P0 SHF.L.U32 R0, R2, 0x1f, RZ ;  /* 0x0000001f02000819 */ /* 0x000fc800000006ff */
[----:B------:R1:W2:Y:S01]  /*3720*/  @P0 SYNCS.PHASECHK.TRANS64.TRYWAIT P2, [UR8], R0 ;  /* 0x00000000ff0005a7 */ /* 0x0002a20008041108 */
[----:B------:R-:W3:Y:S02]  /*3730*/  SYNCS.PHASECHK.TRANS64.TRYWAIT P0, [UR9+0xc0], R5 ;  /* 0x0000c005ff0075a7 */ /* 0x000ee40008001109 */
[----:B-123--:R-:W-:Y:S05]  /*3740*/  @!P0 BRA `(.L_x_70) ;  /* 0x0000004800648947 */ /* 0x00efea0003800000 */
.L_x_146:
[----:B------:R-:W-:Y:S01]  /*3750*/  UMOV UR16, UR17 ;  /* 0x0000001100107c82 */ /* 0x000fe20008000000 */
[----:B------:R-:W-:Y:S05]  /*3760*/  BRA.U !UP0, `(.L_x_71) ;  /* 0x0000000108c07547 */ /* 0x000fea000b800000 */
[----:B------:R-:W-:Y:S02]  /*3770*/  UIADD3 UR16, UPT, UPT, UR20, UR17, URZ ;  /* 0x0000001114107290 */ /* 0x000fe4000fffe0ff */
[----:B------:R-:W-:Y:S01]  /*3780*/  UPLOP3.LUT UP3, UPT, UPT, UPT, UPT, 0x40, 0x4 ;  /* 0x000000000004789c */ /* 0x000fe20003f6e870 */
[----:B------:R-:W-:Y:S01]  /*3790*/  UMOV UR15, UR6 ;  /* 0x00000006000f7c82 */ /* 0x000fe20008000000 */
[----:B------:R-:W-:-:S09]  /*37a0*/  UMOV UR46, UR18 ;  /* 0x00000012002e7c82 */ /* 0x000fd20008000000 */
.L_x_74:
[----:B--2---:R-:W-:Y:S01]  /*37b0*/  ULEA UR8, UR46, UR7, 0x3 ;  /* 0x000000072e087291 */ /* 0x004fe2000f8e18ff */
[----:B---3--:R-:W-:Y:S11]  /*37c0*/  @P2 BRA `(.L_x_72) ;  /* 0x00000000000c2947 */ /* 0x008ff60003800000 */
[----:B-1----:R-:W-:Y:S04]  /*37d0*/  SHF.L.U32 R5, R2, 0x1f, RZ ;  /* 0x0000001f02057819 */ /* 0x002fe800000006ff */
[----:B------:R-:W1:Y:S02]  /*37e0*/  SYNCS.PHASECHK.TRANS64.TRYWAIT P0, [UR8], R5 ;  /* 0x00000005ff0075a7 */ /* 0x000e640008001108 */
[----:B-1----:R-:W-:Y:S05]  /*37f0*/  @!P0 BRA `(.L_x_73) ;  /* 0x0000004800508947 */ /* 0x002fea0003800000 */
.L_x_72:
[----:B------:R-:W-:Y:S01]  /*3800*/  UISETP.NE.AND UP0, UPT, UR15, 0x1, UPT ;  /* 0x000000010f00788c */ /* 0x000fe2000bf05270 */
[----:B------:R-:W-:Y:S01]  /*3810*/  PLOP3.LUT P2, PT, PT, PT, PT, 0x80, 0x8 ;  /* 0x000000000008781c */ /* 0x000fe20003f4f070 */
[----:B------:R-:W-:Y:S02]  /*3820*/  UIADD3 UR18, UPT, UPT, UR46, 0x1, URZ ;  /* 0x000000012e127890 */ /* 0x000fe4000fffe0ff */
[----:B------:R-:W-:Y:S02]  /*3830*/  ULEA UR32, UR46, UR14, 0x9 ;  /* 0x0000000e2e207291 */ /* 0x000fe4000f8e48ff */
[----:B------:R-:W-:Y:S01]  /*3840*/  UISETP.NE.AND UP1, UPT, UR18, 0x5, UPT ;  /* 0x000000051200788c */ /* 0x000fe2000bf25270 */
[----:B------:R-:W-:Y:S01]  /*3850*/  PLOP3.LUT P0, PT, PT, PT, UP0, 0x80, 0x8 ;  /* 0x000000000008781c */ /* 0x000fe20003f0f008 */
[----:B------:R-:W-:Y:S02]  /*3860*/  UIADD3 UR44, UPT, UPT, UR32, 0x2, URZ ;  /* 0x00000002202c7890 */ /* 0x000fe4000fffe0ff */
[----:B------:R-:W-:Y:S02]  /*3870*/  USEL UR31, URZ, 0x1, UP1 ;  /* 0x00000001ff1f7887 */ /* 0x000fe40008800000 */
[----:B------:R-:W-:Y:S02]  /*3880*/  USEL UR18, UR18, URZ, UP1 ;  /* 0x000000ff12127287 */ /* 0x000fe40008800000 */
[----:B------:R-:W-:Y:S02]  /*3890*/  UIADD3 UR40, UPT, UPT, UR32, 0x4, URZ ;  /* 0x0000000420287890 */ /* 0x000fe4000fffe0ff */
[----:B------:R-:W-:Y:S01]  /*38a0*/  @UP0 ULEA UR30, UR18, UR7, 0x3 ;  /* 0x00000007121e0291 */ /* 0x000fe2000f8e18ff */
[----:B------:R-:W-:Y:S01]  /*38b0*/  LOP3.LUT R2, R2, UR31, RZ, 0x3c, !PT ;  /* 0x0000001f02027c12 */ /* 0x000fe2000f8e3cff */
[----:B------:R-:W-:Y:S02]  /*38c0*/  UIADD3 UR36, UPT, UPT, UR32, 0x6, URZ ;  /* 0x0000000620247890 */ /* 0x000fe4000fffe0ff */
[----:B------:R-:W-:Y:S01]  /*38d0*/  UIADD3 UR8, UPT, UPT, UR8, 0x28, URZ ;  /* 0x0000002808087890 */ /* 0x000fe2000fffe0ff */
[----:B-1----:R-:W-:Y:S01]  /*38e0*/  @P0 SHF.L.U32 R0, R2, 0x1f, RZ ;  /* 0x0000001f02000819 */ /* 0x002fe200000006ff */
[----:B------:R-:W-:Y:S02]  /*38f0*/  UIADD3 UR17, UPT, UPT, UR17, 0x1, URZ ;  /* 0x0000000111117890 */ /* 0x000fe4000fffe0ff */
[----:B------:R-:W-:Y:S01]  /*3900*/  UIADD3 UR15, UPT, UPT, UR15, -0x1, URZ ;  /* 0xffffffff0f0f7890 */ /* 0x000fe2000fffe0ff */
[----:B------:R2:W3:Y:S01]  /*3910*/  @P0 SYNCS.PHASECHK.TRANS64.TRYWAIT P2, [UR30], R0 ;  /* 0x00000000ff0005a7 */ /* 0x0004e2000804111e */
[----:B------:R-:W-:Y:S02]  /*3920*/  ULEA UR30, UR46, UR13, 0x9 ;  /* 0x0000000d2e1e7291 */ /* 0x000fe4000f8e48ff */
[----:B------:R-:W-:Y:S02]  /*3930*/  UISETP.NE.AND UP0, UPT, UR17, UR16, UPT ;  /* 0x000000101100728c */ /* 0x000fe4000bf05270 */
[----:B------:R-:W-:Y:S02]  /*3940*/  UIADD3 UR42, UPT, UPT, UR30, 0x2, URZ ;  /* 0x000000021e2a7890 */ /* 0x000fe4000fffe0ff */
[----:B------:R-:W-:Y:S02]  /*3950*/  UIADD3 UR38, UPT, UPT, UR30, 0x4, URZ ;  /* 0x000000041e267890 */ /* 0x000fe4000fffe0ff */
[----:B------:R-:W-:Y:S01]  /*3960*/  UIADD3 UR34, UPT, UPT, UR30, 0x6, URZ ;  /* 0x000000061e227890 */ /* 0x000fe2000fffe0ff */
[----:B------:R-:W-:Y:S01]  /*3970*/  UMOV UR33, 0x40004040 ;  /* 0x4000404000217882 */ /* 0x000fe20000000000 */
[----:B------:R-:W-:Y:S01]  /*3980*/  UMOV UR31, 0x40004040 ;  /* 0x40004040001f7882 */ /* 0x000fe20000000000 */
[----:B------:R-:W-:Y:S01]  /*3990*/  UMOV UR45, 0x40004040 ;  /* 0x40004040002d7882 */ /* 0x000fe20000000000 */
[----:B------:R2:W-:Y:S01]  /*39a0*/  UTCIMMA.2CTA gdesc[UR30], gdesc[UR32], tmem[UR10], tmem[UR28], idesc[UR29], UP3 ;  /* 0x00ff1c201e0075ea */ /* 0x0005e20009a0010a */
[----:B------:R-:W-:Y:S01]  /*39b0*/  UPLOP3.LUT UP3, UPT, UPT, UPT, UPT, 0x80, 0x8 ;  /* 0x000000000008789c */ /* 0x000fe20003f6f070 */
[----:B------:R-:W-:Y:S01]  /*39c0*/  UMOV UR43, 0x40004040 ;  /* 0x40004040002b7882 */ /* 0x000fe20000000000 */
[----:B------:R-:W-:Y:S01]  /*39d0*/  UMOV UR41, 0x40004040 ;  /* 0x4000404000297882 */ /* 0x000fe20000000000 */
[----:B------:R2:W-:Y:S01]  /*39e0*/  UTCIMMA.2CTA gdesc[UR42], gdesc[UR44], tmem[UR10], tmem[UR26], idesc[UR27], UPT ;  /* 0x00ff1a2c2a0075ea */ /* 0x0005e2000ba0010a */
[----:B------:R-:W-:Y:S01]  /*39f0*/  UMOV UR39, 0x40004040 ;  /* 0x4000404000277882 */ /* 0x000fe20000000000 */
[----:B------:R-:W-:Y:S01]  /*3a00*/  UMOV UR37, 0x40004040 ;  /* 0x4000404000257882 */ /* 0x000fe20000000000 */
[----:B------:R-:W-:Y:S01]  /*3a10*/  UMOV UR35, 0x40004040 ;  /* 0x4000404000237882 */ /* 0x000fe20000000000 */
[----:B------:R2:W-:Y:S01]  /*3a20*/  UTCIMMA.2CTA gdesc[UR38], gdesc[UR40], tmem[UR10], tmem[UR24], idesc[UR25], UPT ;  /* 0x00ff1828260075ea */ /* 0x0005e2000ba0010a */
[----:B------:R2:W-:Y:S01]  /*3a30*/  UTCIMMA.2CTA gdesc[UR34], gdesc[UR36], tmem[UR10], tmem[UR22], idesc[UR23], UPT ;  /* 0x00ff1624220075ea */ /* 0x0005e2000ba0010a */
[----:B------:R2:W-:Y:S01]  /*3a40*/  UTCBAR.2CTA.MULTICAST [UR8], URZ, UR12 ;  /* 0x000000ff080073e9 */ /* 0x0005e2000820080c */
[----:B------:R-:W-:Y:S01]  /*3a50*/  UMOV UR46, UR18 ;  /* 0x00000012002e7c82 */ /* 0x000fe20008000000 */
[----:B------:R-:W-:Y:S05]  /*3a60*/  BRA.U UP0, `(.L_x_74) ;  /* 0xfffffffd00507547 */ /* 0x000fea000b83ffff */
.L_x_71:
[----:B------:R-:W-:Y:S01]  /*3a70*/  UIADD3 UR9, UPT, UPT, UR9, 0xa0, URZ ;  /* 0x000000a009097890 */ /* 0x000fe2000fffe0ff */
[----:B------:R-:W-:-:S08]  /*3a80*/  UMOV UR17, UR16 ;  /* 0x0000001000117c82 */ /* 0x000fd00008000000 */
[----:B------:R4:W-:Y:S01]  /*3a90*/  UTCBAR.2CTA.MULTICAST [UR9], URZ, UR11 ;  /* 0x000000ff090073e9 */ /* 0x0009e2000820080b */
[----:B------:R-:W-:Y:S02]  /*3aa0*/  NOP ;  /* 0x0000000000007918 */ /* 0x000fe40000000000 */
.L_x_69:
[----:B------:R-:W-:Y:S01]  /*3ab0*/  UIADD3 UR19, UPT, UPT, UR19, 0x1, URZ ;  /* 0x0000000113137890 */ /* 0x000fe2000fffe0ff */
[----:B------:R-:W-:-:S03]  /*3ac0*/  ISETP.NE.AND P0, PT, R8, 0x2, PT ;  /* 0x000000020800780c */ /* 0x000fc60003f05270 */
[----:B------:R-:W-:Y:S01]  /*3ad0*/  UISETP.NE.AND UP0, UPT, UR19, 0x4, UPT ;  /* 0x000000041300788c */ /* 0x000fe2000bf05270 */
[----:B-12---:R-:W-:Y:S02]  /*3ae0*/  SEL R0, RZ, 0x1, P0 ;  /* 0x00000001ff007807 */ /* 0x006fe40000000000 */
[----:B------:R-:W-:Y:S01]  /*3af0*/  SEL R8, R8, RZ, P0 ;  /* 0x000000ff08087207 */ /* 0x000fe20000000000 */
[----:B------:R-:W-:Y:S01]  /*3b00*/  USEL UR8, URZ, 0x1, UP0 ;  /* 0x00000001ff087887 */ /* 0x000fe20008000000 */
[----:B------:R-:W-:Y:S01]  /*3b10*/  LOP3.LUT R3, R3, R0, RZ, 0x3c, !PT ;  /* 0x0000000003037212 */ /* 0x000fe200078e3cff */
[----:B------:R-:W-:-:S04]  /*3b20*/  USEL UR19, UR19, URZ, UP0 ;  /* 0x000000ff13137287 */ /* 0x000fc80008000000 */
[----:B------:R-:W-:Y:S01]  /*3b30*/  LOP3.LUT R9, R9, UR8, RZ, 0x3c, !PT ;  /* 0x0000000809097c12 */ /* 0x000fe2000f8e3cff */
[----:B------:R-:W-:Y:S07]  /*3b40*/  @P1 BRA `(.L_x_75) ;  /* 0xfffffff800881947 */ /* 0x000fee000383ffff */
[----:B------:R-:W1:Y:S01]  /*3b50*/  S2UR UR6, SR_CgaCtaId ;  /* 0x00000000000679c3 */ /* 0x000e620000008800 */
[----:B------:R-:W-:Y:S01]  /*3b60*/  ELECT P0, URZ, PT ;  /* 0x0000000000ff782f */ /* 0x000fe20003800000 */
[----:B------:R-:W-:Y:S01]  /*3b70*/  HFMA2 R0, -RZ, RZ, 0, 5.9604644775390625e-08 ;  /* 0x00000001ff007431 */ /* 0x000fe200000001ff */
[----:B------:R-:W-:-:S05]  /*3b80*/  UMOV UR8, 0x40 ;  /* 0x0000004000087882 */ /* 0x000fca0000000000 */
[----:B------:R-:W-:Y:S01]  /*3b90*/  UVIRTCOUNT.DEALLOC.SMPOOL 0x80 ;  /* 0x000000800000784c */ /* 0x000fe20000000000 */
[----:B------:R-:W-:Y:S02]  /*3ba0*/  UISETP.NE.AND UP0, UPT, UR5, URZ, UPT ;  /* 0x000000ff0500728c */ /* 0x000fe4000bf05270 */
[----:B-1----:R-:W-:-:S09]  /*3bb0*/  ULEA UR6, UR6, UR8, 0x18 ;  /* 0x0000000806067291 */ /* 0x002fd2000f8ec0ff */
[----:B------:R1:W-:Y:S01]  /*3bc0*/  @P0 STS.U8 [UR6+0x1c], R0 ;  /* 0x00001c00ff000988 */ /* 0x0003e20008000006 */
[----:B------:R-:W-:Y:S05]  /*3bd0*/  BRA.U UP0, `(.L_x_76) ;  /* 0x0000000100a07547 */ /* 0x000fea000b800000 */
[----:B------:R-:W-:Y:S01]  /*3be0*/  UIADD3 UR5, UPT, UPT, UR7, 0xc0, URZ ;  /* 0x000000c007057890 */ /* 0x000fe2000fffe0ff */
[----:B------:R-:W-:-:S03]  /*3bf0*/  SHF.L.U32 R3, R9, 0x1f, RZ ;  /* 0x0000001f09037819 */ /* 0x000fc600000006ff */
[----:B------:R-:W-:-:S09]  /*3c00*/  ULEA UR8, UR19, UR5, 0x3 ;  /* 0x0000000513087291 */ /* 0x000fd2000f8e18ff */
[----:B------:R-:W2:Y:S02]  /*3c10*/  SYNCS.PHASECHK.TRANS64.TRYWAIT P0, [UR8], R3 ;  /* 0x00000003ff0075a7 */ /* 0x000ea40008001108 */
[----:B--2---:R-:W-:Y:S05]  /*3c20*/  @!P0 BRA `(.L_x_77) ;  /* 0x00000044005c8947 */ /* 0x004fea0003800000 */
.L_x_149:
[----:B----4-:R-:W-:-:S04]  /*3c30*/  UIADD3 UR9, UPT, UPT, UR19, 0x1, URZ ;  /* 0x0000000113097890 */ /* 0x010fc8000fffe0ff */
        /* <DEDUP_REMOVED lines=8> */
.L_x_151:
        /* <DEDUP_REMOVED lines=9> */
.L_x_153:
[----:B------:R-:W-:-:S04]  /*3d50*/  UIADD3 UR9, UPT, UPT, UR9, 0x1, URZ ;  /* 0x0000000109097890 */ /* 0x000fc8000fffe0ff */
[----:B------:R-:W-:-:S04]  /*3d60*/  UISETP.NE.AND UP1, UPT, UR9, 0x4, UPT ;  /* 0x000000040900788c */ /* 0x000fc8000bf25270 */
[----:B------:R-:W-:Y:S02]  /*3d70*/  USEL UR8, URZ, 0x1, UP1 ;  /* 0x00000001ff087887 */ /* 0x000fe40008800000 */
[----:B------:R-:W-:-:S04]  /*3d80*/  USEL UR9, UR9, URZ, UP1 ;  /* 0x000000ff09097287 */ /* 0x000fc80008800000 */
[----:B------:R-:W-:Y:S01]  /*3d90*/  ULEA UR9, UR9, UR5, 0x3 ;  /* 0x0000000509097291 */ /* 0x000fe2000f8e18ff */
[----:B-1----:R-:W-:-:S04]  /*3da0*/  LOP3.LUT R3, R2, UR8, RZ, 0x3c, !PT ;  /* 0x0000000802037c12 */ /* 0x002fc8000f8e3cff */
[----:B------:R-:W-:Y:S01]  /*3db0*/  SHF.L.U32 R3, R3, 0x1f, RZ ;  /* 0x0000001f03037819 */ /* 0x000fe200000006ff */
[----:B------:R-:W-:-:S04]  /*3dc0*/  IMAD.U32 R0, RZ, RZ, UR9 ;  /* 0x00000009ff007e24 */ /* 0x000fc8000f8e00ff */
[----:B------:R1:W2:Y:S03]  /*3dd0*/  SYNCS.PHASECHK.TRANS64.TRYWAIT P0, [R0+URZ], R3 ;  /* 0x00000003000075a7 */ /* 0x0002a600080011ff */
[----:B--2---:R-:W-:Y:S05]  /*3de0*/  @!P0 NANOSLEEP.SYNCS 0x989680 ;  /* 0x009896800000895d */ /* 0x004fea0003900000 */
[----:B------:R-:W2:Y:S02]  /*3df0*/  @!P0 SYNCS.PHASECHK.TRANS64 P0, [R0+URZ], R3 ;  /* 0x00000003000085a7 */ /* 0x000ea400080010ff */
[----:B--2---:R-:W-:Y:S05]  /*3e00*/  @P0 BRA `(.L_x_80) ;  /* 0x0000000000200947 */ /* 0x004fea0003800000 */
.L_x_81:
[----:B--2---:R2:W4:Y:S02]  /*3e10*/  SYNCS.PHASECHK.TRANS64.TRYWAIT P0, [R0+URZ], R3 ;  /* 0x00000003000075a7 */ /* 0x00452400080011ff */
[----:B----4-:R-:W-:Y:S05]  /*3e20*/  @!P0 NANOSLEEP.SYNCS 0x989680 ;  /* 0x009896800000895d */ /* 0x010fea0003900000 */
[----:B------:R-:W4:Y:S02]  /*3e30*/  @!P0 SYNCS.PHASECHK.TRANS64 P0, [R0+URZ], R3 ;  /* 0x00000003000085a7 */ /* 0x000f2400080010ff */
[----:B----4-:R-:W-:Y:S05]  /*3e40*/  @!P0 BRA `(.L_x_81) ;  /* 0xfffffffc00f08947 */ /* 0x010fea000383ffff */
[----:B------:R-:W-:Y:S05]  /*3e50*/  BRA `(.L_x_80) ;  /* 0x00000000000c7947 */ /* 0x000fea0003800000 */
.L_x_76:
[----:B------:R-:W-:-:S04]  /*3e60*/  UIADD3 UR5, UPT, UPT, UR7, 0x100, URZ ;  /* 0x0000010007057890 */ /* 0x000fc8000fffe0ff */
[----:B------:R-:W-:-:S09]  /*3e70*/  UPRMT UR5, UR4, 0x654, UR5 ;  /* 0x0000065404057896 */ /* 0x000fd20008000005 */
[----:B------:R-:W-:Y:S03]  /*3e80*/  SYNCS.ARRIVE.TRANS64.RED.A1T0 RZ, [UR5], RZ ;  /* 0x000000ffffff79a7 */ /* 0x000fe60008100405 */
.L_x_80:
[----:B-12---:R-:W-:Y:S01]  /*3e90*/  SHF.L.U32 R3, RZ, 0x1f, RZ ;  /* 0x0000001fff037819 */ /* 0x006fe200000006ff */
[----:B------:R-:W-:Y:S01]  /*3ea0*/  UIADD3 UR5, UPT, UPT, UR7, 0x100, URZ ;  /* 0x0000010007057890 */ /* 0x000fe2000fffe0ff */
[----:B------:R-:W-:Y:S02]  /*3eb0*/  PLOP3.LUT P0, PT, PT, PT, UP0, 0x80, 0x8 ;  /* 0x000000000008781c */ /* 0x000fe40003f0f008 */
[----:B------:R-:W1:Y:S02]  /*3ec0*/  SYNCS.PHASECHK.TRANS64.TRYWAIT P1, [UR7+0x100], R3 ;  /* 0x00010003ff0075a7 */ /* 0x000e640008021107 */
[----:B-1----:R-:W-:Y:S09]  /*3ed0*/  @!P1 BRA `(.L_x_82) ;  /* 0x0000004000f89947 */ /* 0x002ff20003800000 */
.L_x_155:
[----:B------:R-:W-:Y:S01]  /*3ee0*/  @!UP0 UPRMT UR5, UR4, 0x654, UR5 ;  /* 0x0000065404058896 */ /* 0x000fe20008000005 */
[----:B------:R-:W-:Y:S02]  /*3ef0*/  UMOV UR8, 0xffff ;  /* 0x0000ffff00087882 */ /* 0x000fe40000000000 */
[----:B------:R-:W-:-:S06]  /*3f00*/  UMOV UR4, 0x1 ;  /* 0x0000000100047882 */ /* 0x000fcc0000000000 */
[----:B------:R-:W-:Y:S01]  /*3f10*/  @!P0 SYNCS.ARRIVE.TRANS64.RED.A1T0 RZ, [UR5], RZ ;  /* 0x000000ffffff89a7 */ /* 0x000fe20008100405 */
[----:B------:R-:W-:Y:S01]  /*3f20*/  NOP ;  /* 0x0000000000007918 */ /* 0x000fe20000000000 */
[----:B-1----:R-:W1:Y:S01]  /*3f30*/  LDS R0, [UR6+0x14] ;  /* 0x00001406ff007984 */ /* 0x002e620008000800 */
[----:B------:R-:W-:-:S04]  /*3f40*/  ULOP3.LUT UR5, UR21, 0xffff, URZ, 0xc0, !UPT ;  /* 0x0000ffff15057892 */ /* 0x000fc8000f8ec0ff */
[----:B------:R-:W-:-:S04]  /*3f50*/  USHF.R.U32.HI UR5, URZ, 0x5, UR5 ;  /* 0x00000005ff057899 */ /* 0x000fc80008011605 */
[----:B------:R-:W-:Y:S02]  /*3f60*/  USHF.L.U32 UR8, UR8, UR5, URZ ;  /* 0x0000000508087299 */ /* 0x000fe400080006ff */
[----:B------:R-:W-:-:S04]  /*3f70*/  USHF.L.U32 UR4, UR4, UR5, URZ ;  /* 0x0000000504047299 */ /* 0x000fc800080006ff */
[----:B-1----:R-:W-:-:S04]  /*3f80*/  LOP3.LUT R0, R0, UR8, RZ, 0xc0, !PT ;  /* 0x0000000800007c12 */ /* 0x002fc8000f8ec0ff */
[----:B------:R-:W-:-:S13]  /*3f90*/  ISETP.NE.AND P0, PT, R0, UR8, PT ;  /* 0x0000000800007c0c */ /* 0x000fda000bf05270 */
[----:B------:R-:W-:Y:S05]  /*3fa0*/  @P0 BRA `(.L_x_83) ;  /* 0x0000000000580947 */ /* 0x000fea0003800000 */
[----:B------:R-:W1:Y:S02]  /*3fb0*/  LDS R0, [UR6+0x18] ;  /* 0x00001806ff007984 */ /* 0x000e640008000800 */
[----:B-1----:R-:W-:-:S04]  /*3fc0*/  LOP3.LUT R0, R0, UR4, RZ, 0xc0, !PT ;  /* 0x0000000400007c12 */ /* 0x002fc8000f8ec0ff */
[----:B------:R-:W-:-:S13]  /*3fd0*/  ISETP.NE.AND P0, PT, R0, UR4, PT ;  /* 0x0000000400007c0c */ /* 0x000fda000bf05270 */
[----:B------:R-:W-:Y:S05]  /*3fe0*/  @P0 BRA `(.L_x_84) ;  /* 0x00000000003c0947 */ /* 0x000fea0003800000 */
[----:B------:R-:W1:Y:S01]  /*3ff0*/  S2R R2, SR_LANEID ;  /* 0x0000000000027919 */ /* 0x000e620000000000 */
[----:B------:R-:W-:Y:S01]  /*4000*/  ULOP3.LUT UR8, URZ, UR8, URZ, 0x33, !UPT ;  /* 0x00000008ff087292 */ /* 0x000fe2000f8e33ff */
[----:B------:R-:W-:Y:S01]  /*4010*/  LOP3.LUT R4, RZ, UR4, RZ, 0x33, !PT ;  /* 0x00000004ff047c12 */ /* 0x000fe2000f8e33ff */
[----:B------:R-:W-:Y:S02]  /*4020*/  VOTEU.ANY UR7, UPT, PT ;  /* 0x0000000000077886 */ /* 0x000fe400038e0100 */
[----:B------:R-:W-:Y:S01]  /*4030*/  UFLO.U32 UR7, UR7 ;  /* 0x00000007000772bd */ /* 0x000fe200080e0000 */
[----:B------:R-:W2:Y:S01]  /*4040*/  REDUX UR4, R4 ;  /* 0x00000000040473c4 */ /* 0x000ea20000000000 */
[----:B------:R-:W-:-:S06]  /*4050*/  IMAD.U32 R0, RZ, RZ, UR8 ;  /* 0x00000008ff007e24 */ /* 0x000fcc000f8e00ff */
[----:B------:R1:W-:Y:S01]  /*4060*/  UTCATOMSWS.AND URZ, UR8 ;  /* 0x0000000800ff79e3 */ /* 0x0003e20008000000 */
[----:B------:R-:W3:Y:S01]  /*4070*/  REDUX UR5, R0 ;  /* 0x00000000000573c4 */ /* 0x000ee20000000000 */
[----:B-1----:R-:W-:Y:S01]  /*4080*/  ISETP.EQ.U32.AND P0, PT, R2, UR7, PT ;  /* 0x0000000702007c0c */ /* 0x002fe2000bf02070 */
[----:B--2---:R-:W-:Y:S01]  /*4090*/  IMAD.U32 R2, RZ, RZ, UR4 ;  /* 0x00000004ff027e24 */ /* 0x004fe2000f8e00ff */
[----:B---3--:R-:W-:-:S11]  /*40a0*/  MOV R3, UR5 ;  /* 0x0000000500037c02 */ /* 0x008fd60008000f00 */
[----:B------:R1:W-:Y:S04]  /*40b0*/  @P0 ATOMS.AND RZ, [UR6+0x14], R3 ;  /* 0x00001403ffff098c */ /* 0x0003e8000a800006 */
[----:B------:R1:W-:Y:S01]  /*40c0*/  @P0 ATOMS.AND RZ, [UR6+0x18], R2 ;  /* 0x00001802ffff098c */ /* 0x0003e2000a800006 */
[----:B------:R-:W-:Y:S05]  /*40d0*/  BRA `(.L_x_85) ;  /* 0x0000000000147947 */ /* 0x000fea0003800000 */
.L_x_84:
[----:B------:R-:W-:Y:S02]  /*40e0*/  MOV R2, 0x4100 ;  /* 0x0000410000027802 */ /* 0x000fe40000000f00 */
[----:B---345:R-:W-:Y:S05]  /*40f0*/  CALL.REL.NOINC `($__internal_0_$__cuda_sm10x_tcgen05_guardrail_trap_col_being_dealloced_not_returned_by_alloc) ;  /* 0x00000044004c7944 */ /* 0x038fea0003c00000 */
[----:B------:R-:W-:Y:S05]  /*4100*/  BRA `(.L_x_85) ;  /* 0x0000000000087947 */ /* 0x000fea0003800000 */
.L_x_83:
[----:B------:R-:W-:Y:S02]  /*4110*/  MOV R2, 0x4130 ;  /* 0x0000413000027802 */ /* 0x000fe40000000f00 */
[----:B---345:R-:W-:Y:S05]  /*4120*/  CALL.REL.NOINC `($__internal_2_$__cuda_sm10x_tcgen05_guardrail_trap_unallocated_columns_being_dealloced) ;  /* 0x0000004400587944 */ /* 0x038fea0003c00000 */
.L_x_85:
[----:B------:R-:W-:Y:S01]  /*4130*/  NOP ;  /* 0x0000000000007918 */ /* 0x000fe20000000000 */
[----:B----4-:R-:W-:Y:S05]  /*4140*/  EXIT ;  /* 0x000000000000794d */ /* 0x010fea0003800000 */
.L_x_56:
[----:B------:R-:W-:-:S09]  /*4150*/  UISETP.NE.OR UP5, UPT, UR10, 0x3, !UP5 ;  /* 0x000000030a00788c */ /* 0x000fd2000efa5670 */
[----:B------:R-:W-:Y:S05]  /*4160*/  BRA.U UP5, `(.L_x_86) ;  /* 0x0000000d05707547 */ /* 0x000fea000b800000 */
[----:B------:R-:W1:Y:S01]  /*4170*/  LDC R0, c[0x0][0xb30] ;  /* 0x0002cc00ff007b82 */ /* 0x000e620000000800 */
[----:B------:R-:W2:Y:S01]  /*4180*/  LDCU.64 UR8, c[0x0][0x888] ;  /* 0x00011100ff0877ac */ /* 0x000ea20008000a00 */
[----:B------:R-:W-:Y:S02]  /*4190*/  HFMA2 R29, -RZ, RZ, 0, 0 ;  /* 0x00000000ff1d7431 */ /* 0x000fe400000001ff */
[----:B------:R-:W-:Y:S01]  /*41a0*/  IMAD.MOV.U32 R31, RZ, RZ, 0x1 ;  /* 0x00000001ff1f7424 */ /* 0x000fe200078e00ff */
[----:B------:R-:W-:Y:S01]  /*41b0*/  MOV R23, 0x1000 ;  /* 0x0000100000177802 */ /* 0x000fe20000000f00 */
[----:B------:R-:W3:Y:S01]  /*41c0*/  LDCU.64 UR4, c[0x0][0x890] ;  /* 0x00011200ff0477ac */ /* 0x000ee20008000a00 */
[----:B------:R-:W-:Y:S01]  /*41d0*/  IMAD.MOV.U32 R30, RZ, RZ, RZ ;  /* 0x000000ffff1e7224 */ /* 0x000fe200078e00ff */
[----:B------:R-:W4:Y:S01]  /*41e0*/  LDC R19, c[0x0][0x370] ;  /* 0x0000dc00ff137b82 */ /* 0x000f220000000800 */
[----:B------:R-:W-:Y:S01]  /*41f0*/  UMOV UR7, 0x400 ;  /* 0x0000040000077882 */ /* 0x000fe20000000000 */
[----:B------:R-:W-:-:S02]  /*4200*/  UPLOP3.LUT UP1, UPT, UPT, UPT, UPT, 0x40, 0x4 ;  /* 0x000000000004789c */ /* 0x000fc40003f2e870 */
[----:B------:R-:W-:-:S04]  /*4210*/  ULEA UR7, UR37, UR7, 0x18 ;  /* 0x0000000725077291 */ /* 0x000fc8000f8ec0ff */
[----:B------:R-:W4:Y:S01]  /*4220*/  LDC R2, c[0x0][0xb0c] ;  /* 0x0002c300ff027b82 */ /* 0x000f220000000800 */
[----:B------:R-:W-:Y:S02]  /*4230*/  UIADD3 UR13, UPT, UPT, UR7, 0x58, URZ ;  /* 0x00000058070d7890 */ /* 0x000fe4000fffe0ff */
[----:B--2---:R-:W-:Y:S02]  /*4240*/  UISETP.NE.U32.AND UP3, UPT, UR8, URZ, UPT ;  /* 0x000000ff0800728c */ /* 0x004fe4000bf65070 */
[----:B------:R-:W-:Y:S02]  /*4250*/  UIADD3 UR25, UPT, UPT, UR7, 0x50, URZ ;  /* 0x0000005007197890 */ /* 0x000fe4000fffe0ff */
[----:B---3--:R-:W-:Y:S01]  /*4260*/  UISETP.NE.U32.AND UP4, UPT, UR4, URZ, UPT ;  /* 0x000000ff0400728c */ /* 0x008fe2000bf85070 */
[----:B------:R-:W2:Y:S01]  /*4270*/  LDC R18, c[0x0][0xb20] ;  /* 0x0002c800ff127b82 */ /* 0x000ea20000000800 */
[----:B-1----:R-:W-:Y:S01]  /*4280*/  ISETP.NE.AND P1, PT, R0, 0x1, PT ;  /* 0x000000010000780c */ /* 0x002fe20003f25270 */
[----:B------:R-:W-:-:S02]  /*4290*/  UISETP.NE.AND.EX UP3, UPT, UR9, URZ, UPT, UP3 ;  /* 0x000000ff0900728c */ /* 0x000fc4000bf65330 */
[----:B------:R-:W-:Y:S02]  /*42a0*/  UPRMT UR13, UR37, 0x654, UR13 ;  /* 0x00000654250d7896 */ /* 0x000fe4000800000d */
[----:B------:R-:W-:Y:S02]  /*42b0*/  UISETP.NE.AND.EX UP4, UPT, UR5, URZ, UPT, UP4 ;  /* 0x000000ff0500728c */ /* 0x000fe4000bf85340 */
[----:B------:R-:W1:Y:S08]  /*42c0*/  LDC.64 R32, c[0x0][0x348] ;  /* 0x0000d200ff207b82 */ /* 0x000e700000000a00 */
[----:B------:R-:W3:Y:S08]  /*42d0*/  LDC.64 R16, c[0x0][0xb10] ;  /* 0x0002c400ff107b82 */ /* 0x000ef00000000a00 */
[----:B------:R-:W1:Y:S08]  /*42e0*/  LDC.64 R6, c[0x0][0xb18] ;  /* 0x0002c600ff067b82 */ /* 0x000e700000000a00 */
[----:B------:R-:W1:Y:S08]  /*42f0*/  LDC.64 R4, c[0x0][0xb28] ;  /* 0x0002ca00ff047b82 */ /* 0x000e700000000a00 */
[----:B--2-4-:R-:W1:Y:S02]  /*4300*/  LDC R22, c[0x0][0x374] ;  /* 0x0000dd00ff167b82 */ /* 0x014e640000000800 */
.L_x_95:
[C---:B------:R-:W-:Y:S02]  /*4310*/  LEA R0, R30.reuse, UR7, 0x3 ;  /* 0x000000071e007c11 */ /* 0x040fe4000f8e18ff */
[----:B------:R-:W-:Y:S02]  /*4320*/  SHF.L.U32 R3, R29, 0x1f, RZ ;  /* 0x0000001f1d037819 */ /* 0x000fe400000006ff */
[----:B------:R-:W-:Y:S02]  /*4330*/  LEA R24, R30, UR7, 0x4 ;  /* 0x000000071e187c11 */ /* 0x000fe4000f8e20ff */
[----:B--2---:R-:W2:Y:S02]  /*4340*/  SYNCS.PHASECHK.TRANS64.TRYWAIT P0, [R0+URZ+0x80], R3 ;  /* 0x00008003000075a7 */ /* 0x004ea400080011ff */
[----:B--2---:R-:W-:Y:S05]  /*4350*/  @!P0 BRA `(.L_x_87) ;  /* 0x0000003c00f08947 */ /* 0x004fea0003800000 */
.L_x_156:
[----:B------:R-:W-:Y:S01]  /*4360*/  ISETP.GE.AND P0, PT, R40, 0x1, PT ;  /* 0x000000012800780c */ /* 0x000fe20003f06270 */
[----:B------:R-:W4:Y:S01]  /*4370*/  LDS.128 R24, [R24+0x110] ;  /* 0x0001100018187984 */ /* 0x000f220000000c00 */
[----:B--2---:R-:W-:Y:S01]  /*4380*/  VIADD R0, R0, 0x90 ;  /* 0x0000009000007836 */ /* 0x004fe20000000000 */
[----:B------:R-:W-:Y:S01]  /*4390*/  @!PT LDS RZ, [RZ] ;  /* 0x00000000fffff984 */ /* 0x000fe20000000800 */
[----:B------:R-:W-:Y:S01]  /*43a0*/  @!PT LDS RZ, [RZ] ;  /* 0x00000000fffff984 */ /* 0x000fe20000000800 */
[----:B------:R-:W-:Y:S01]  /*43b0*/  @!PT LDS RZ, [RZ] ;  /* 0x00000000fffff984 */ /* 0x000fe20000000800 */
[----:B------:R-:W-:Y:S01]  /*43c0*/  @!PT LDS RZ, [RZ] ;  /* 0x00000000fffff984 */ /* 0x000fe20000000800 */
[----:B------:R2:W-:Y:S06]  /*43d0*/  MEMBAR.ALL.CTA ;  /* 0x0000000000007992 */ /* 0x0005ec0000008000 */
[----:B--2---:R-:W2:Y:S01]  /*43e0*/  FENCE.VIEW.ASYNC.S ;  /* 0x00000000000073c6 */ /* 0x004ea20000000000 */
[----:B------:R-:W-:Y:S04]  /*43f0*/  PRMT R0, RZ, 0x654, R0 ;  /* 0x00000654ff007816 */ /* 0x000fe80000000000 */
[----:B--2---:R2:W-:Y:S01]  /*4400*/  SYNCS.ARRIVE.TRANS64.RED.A1T0 RZ, [R0+URZ], RZ ;  /* 0x000000ff00ff79a7 */ /* 0x0045e200081004ff */
[----:B----4-:R-:W-:Y:S11]  /*4410*/  LOP3.LUT P3, RZ, R26, 0x1, RZ, 0xc0, !PT ;  /* 0x000000011aff7812 */ /* 0x010ff6000786c0ff */
[----:B------:R-:W-:Y:S02]  /*4420*/  @!UPT UIADD3 URZ, UPT, UPT, URZ, URZ, URZ ;  /* 0x000000fffffff290 */ /* 0x000fe4000fffe0ff */
[----:B------:R-:W-:Y:S02]  /*4430*/  @P3 MOV R13, R24 ;  /* 0x00000018000d3202 */ /* 0x000fe40000000f00 */
[----:B------:R-:W-:Y:S01]  /*4440*/  @P3 LOP3.LUT R8, R25, 0xffff, RZ, 0xc0, !PT ;  /* 0x0000ffff19083812 */ /* 0x000fe200078ec0ff */
[----:B--2---:R-:W-:Y:S06]  /*4450*/  @!P0 BRA `(.L_x_88) ;  /* 0x0000000000a48947 */ /* 0x004fec0003800000 */
[----:B-1----:R-:W-:Y:S01]  /*4460*/  IMAD.HI.U32 R35, R22, R7, RZ ;  /* 0x0000000716237227 */ /* 0x002fe200078e00ff */
[----:B------:R-:W-:Y:S02]  /*4470*/  ISETP.NE.AND P0, PT, R6, 0x1, PT ;  /* 0x000000010600780c */ /* 0x000fe40003f05270 */
[----:B------:R-:W-:Y:S01]  /*4480*/  ISETP.NE.AND P2, PT, R40, 0x1, PT ;  /* 0x000000012800780c */ /* 0x000fe20003f45270 */
[----:B---3--:R-:W-:Y:S01]  /*4490*/  IMAD.HI.U32 R34, R19, R16, RZ ;  /* 0x0000001013227227 */ /* 0x008fe200078e00ff */
[----:B------:R-:W-:Y:S02]  /*44a0*/  SHF.R.U32.HI R35, RZ, R18, R35 ;  /* 0x00000012ff237219 */ /* 0x000fe40000011623 */
[----:B------:R-:W-:Y:S01]  /*44b0*/  ISETP.NE.AND P4, PT, R2, 0x1, PT ;  /* 0x000000010200780c */ /* 0x000fe20003f85270 */
[----:B------:R-:W-:Y:S01]  /*44c0*/  IMAD.HI.U32 R36, R13, R16, RZ ;  /* 0x000000100d247227 */ /* 0x000fe200078e00ff */
[----:B------:R-:W-:Y:S02]  /*44d0*/  SHF.R.U32.HI R34, RZ, R17, R34 ;  /* 0x00000011ff227219 */ /* 0x000fe40000011622 */
[----:B------:R-:W-:Y:S01]  /*44e0*/  SEL R3, R22, R35, !P0 ;  /* 0x0000002316037207 */ /* 0x000fe20004000000 */
[C---:B------:R-:W-:Y:S01]  /*44f0*/  IMAD.HI.U32 R35, R8.reuse, R7, RZ ;  /* 0x0000000708237227 */ /* 0x040fe200078e00ff */
[----:B------:R-:W-:Y:S02]  /*4500*/  SEL R11, R19, R34, !P4 ;  /* 0x00000022130b7207 */ /* 0x000fe40006000000 */
[----:B------:R-:W-:Y:S01]  /*4510*/  SHF.R.U32.HI R36, RZ, R17, R36 ;  /* 0x00000011ff247219 */ /* 0x000fe20000011624 */
[----:B------:R-:W-:Y:S01]  /*4520*/  IMAD.HI.U32 R38, R3, R4, RZ ;  /* 0x0000000403267227 */ /* 0x000fe200078e00ff */
[----:B------:R-:W-:Y:S03]  /*4530*/  SHF.R.U32.HI R35, RZ, R18, R35 ;  /* 0x00000012ff237219 */ /* 0x000fe60000011623 */
[----:B------:R-:W-:Y:S01]  /*4540*/  IMAD.HI.U32 R34, R11, R4, RZ ;  /* 0x000000040b227227 */ /* 0x000fe200078e00ff */
[----:B------:R-:W-:Y:S02]  /*4550*/  @P2 SHF.R.U32.HI R3, RZ, R5, R38 ;  /* 0x00000005ff032219 */ /* 0x000fe40000011626 */
[----:B------:R-:W-:Y:S02]  /*4560*/  SEL R9, R8, R35, !P0 ;  /* 0x0000002308097207 */ /* 0x000fe40004000000 */
[----:B------:R-:W-:Y:S01]  /*4570*/  @P2 SHF.R.U32.HI R11, RZ, R5, R34 ;  /* 0x00000005ff0b2219 */ /* 0x000fe20000011622 */
[C---:B------:R-:W-:Y:S01]  /*4580*/  IMAD R10, R40.reuse, R3, RZ ;  /* 0x00000003280a7224 */ /* 0x040fe200078e02ff */
[----:B------:R-:W-:Y:S01]  /*4590*/  SEL R3, R13, R36, !P4 ;  /* 0x000000240d037207 */ /* 0x000fe20006000000 */
[C---:B------:R-:W-:Y:S03]  /*45a0*/  IMAD.HI.U32 R14, R9.reuse, R4, RZ ;  /* 0x00000004090e7227 */ /* 0x040fe600078e00ff */
[----:B------:R-:W-:Y:S01]  /*45b0*/  ISETP.GE.AND P0, PT, R9, R10, PT ;  /* 0x0000000a0900720c */ /* 0x000fe20003f06270 */
[C---:B------:R-:W-:Y:S01]  /*45c0*/  IMAD R12, R40.reuse, R11, RZ ;  /* 0x0000000b280c7224 */ /* 0x040fe200078e02ff */
[-C--:B------:R-:W-:Y:S04]  /*45d0*/  SHF.R.U32.HI R14, RZ, R5.reuse, R14 ;  /* 0x00000005ff0e7219 */ /* 0x080fe8000001160e */
[----:B------:R-:W-:Y:S02]  /*45e0*/  ISETP.GE.OR P0, PT, R3, R12, P0 ;  /* 0x0000000c0300720c */ /* 0x000fe40000706670 */
[----:B------:R-:W-:Y:S05]  /*45f0*/  SEL R15, R9, R14, !P2 ;  /* 0x0000000e090f7207 */ /* 0x000fea0005000000 */
[----:B------:R-:W-:Y:S04]  /*4600*/  IMAD.MOV R14, RZ, RZ, -R15 ;  /* 0x000000ffff0e7224 */ /* 0x000fe800078e0a0f */
[----:B------:R-:W-:Y:S02]  /*4610*/  IMAD R14, R40, R14, R9 ;  /* 0x0000000e280e7224 */ /* 0x000fe400078e0209 */
[C---:B------:R-:W-:Y:S05]  /*4620*/  @!P0 IMAD.HI.U32 R10, R3.reuse, R4, RZ ;  /* 0x00000004030a8227 */ /* 0x040fea00078e00ff */
[----:B------:R-:W-:Y:S04]  /*4630*/  @!P0 SHF.R.U32.HI R10, RZ, R5, R10 ;  /* 0x00000005ff0a8219 */ /* 0x000fe8000001160a */
[----:B------:R-:W-:Y:S01]  /*4640*/  @!P0 SEL R0, R3, R10, !P2 ;  /* 0x0000000a03008207 */ /* 0x000fe20005000000 */
[----:B------:R-:W-:Y:S03]  /*4650*/  IMAD.MOV R10, RZ, RZ, -R3 ;  /* 0x000000ffff0a7224 */ /* 0x000fe600078e0a03 */
[----:B------:R-:W-:Y:S01]  /*4660*/  @!P0 IADD3 R15, PT, PT, R15, -R0, RZ ;  /* 0x800000000f0f8210 */ /* 0x000fe20007ffe0ff */
[----:B------:R-:W-:Y:S01]  /*4670*/  @!P0 IMAD R0, R11, R14, R0 ;  /* 0x0000000e0b008224 */ /* 0x000fe200078e0200 */
[----:B------:R-:W-:Y:S01]  /*4680*/  IADD3 R11, PT, PT, -R9, RZ, RZ ;  /* 0x000000ff090b7210 */ /* 0x000fe20007ffe1ff */
[----:B------:R-:W-:Y:S02]  /*4690*/  IMAD R13, R2, R10, R13 ;  /* 0x0000000a020d7224 */ /* 0x000fe400078e020d */
[----:B------:R-:W-:Y:S02]  /*46a0*/  @!P0 IMAD R9, R15, R40, R3 ;  /* 0x000000280f098224 */ /* 0x000fe400078e0203 */
[----:B------:R-:W-:Y:S02]  /*46b0*/  @!P0 IMAD.MOV.U32 R3, RZ, RZ, R0 ;  /* 0x000000ffff038224 */ /* 0x000fe400078e0000 */
[----:B------:R-:W-:Y:S02]  /*46c0*/  IMAD R8, R6, R11, R8 ;  /* 0x0000000b06087224 */ /* 0x000fe400078e0208 */
[----:B------:R-:W-:Y:S02]  /*46d0*/  IMAD R13, R3, R2, R13 ;  /* 0x00000002030d7224 */ /* 0x000fe400078e020d */
[----:B------:R-:W-:Y:S02]  /*46e0*/  IMAD R8, R9, R6, R8 ;  /* 0x0000000609087224 */ /* 0x000fe400078e0208 */
.L_x_88:
[----:B------:R-:W-:Y:S05]  /*46f0*/  BRA.U UP1, `(.L_x_89) ;  /* 0x0000000101107547 */ /* 0x000fea000b800000 */
[----:B------:R-:W-:Y:S04]  /*4700*/  MOV R0, UR6 ;  /* 0x0000000600007c02 */ /* 0x000fe80008000f00 */
[----:B------:R-:W-:Y:S04]  /*4710*/  SHF.L.U32 R3, R0, 0x1f, RZ ;  /* 0x0000001f00037819 */ /* 0x000fe800000006ff */
[----:B------:R-:W2:Y:S02]  /*4720*/  SYNCS.PHASECHK.TRANS64.TRYWAIT P0, [UR7+0x78], R3 ;  /* 0x00007803ff0075a7 */ /* 0x000ea40008001107 */
[----:B--2---:R-:W-:Y:S05]  /*4730*/  @!P0 BRA `(.L_x_90) ;  /* 0x0000003c000c8947 */ /* 0x004fea0003800000 */
.L_x_89:
[----:B------:R-:W-:Y:S02]  /*4740*/  R2UR UR26, R20 ;  /* 0x00000000141a72ca */ /* 0x000fe400000e0000 */
[----:B------:R-:W-:Y:S02]  /*4750*/  R2UR UR27, R21 ;  /* 0x00000000151b72ca */ /* 0x000fe400000e0000 */
[----:B------:R-:W-:Y:S02]  /*4760*/  ISETP.NE.U32.AND P2, PT, RZ, UR4, PT ;  /* 0x00000004ff007c0c */ /* 0x000fe4000bf45070 */
[----:B------:R-:W-:Y:S02]  /*4770*/  SHF.L.U32 R12, R31, 0x1f, RZ ;  /* 0x0000001f1f0c7819 */ /* 0x000fe400000006ff */
[----:B------:R-:W-:Y:S05]  /*4780*/  ISETP.NE.AND.EX P2, PT, RZ, UR5, PT, P2 ;  /* 0x00000005ff007c0c */ /* 0x000fea000bf45320 */
[----:B------:R-:W-:Y:S02]  /*4790*/  USHF.L.U32 UR26, UR26, 0x7, URZ ;  /* 0x000000071a1a7899 */ /* 0x000fe400080006ff */
[----:B------:R-:W-:Y:S01]  /*47a0*/  USHF.L.U32 UR27, UR27, 0x6, URZ ;  /* 0x000000061b1b7899 */ /* 0x000fe200080006ff */
[----:B------:R-:W-:Y:S11]  /*47b0*/  BRA.U !UP4, `(.L_x_91) ;  /* 0x000000010c347547 */ /* 0x000ff6000b800000 */
[----:B------:R-:W-:Y:S01]  /*47c0*/  UPLOP3.LUT UP0, UPT, UPT, UPT, UP3, 0x80, 0x8 ;  /* 0x000000000008789c */ /* 0x000fe20003f0f030 */
[----:B--2---:R-:W-:Y:S02]  /*47d0*/  HFMA2 R0, -RZ, RZ, 0, 5.9604644775390625e-08 ;  /* 0x00000001ff007431 */ /* 0x004fe400000001ff */
[----:B------:R-:W-:Y:S03]  /*47e0*/  IMAD.MOV.U32 R91, RZ, RZ, 0x1 ;  /* 0x00000001ff5b7424 */ /* 0x000fe600078e00ff */
[----:B------:R-:W-:Y:S05]  /*47f0*/  PLOP3.LUT P0, PT, PT, PT, UP0, 0x80, 0x8 ;  /* 0x000000000008781c */ /* 0x000fea0003f0f008 */
[----:B------:R-:W2:Y:S01]  /*4800*/  @UP0 LDCU.64 UR10, c[0x0][0x888] ;  /* 0x00011100ff0a07ac */ /* 0x000ea20008000a00 */
[----:B------:R-:W-:Y:S07]  /*4810*/  @UP0 UIMAD UR8, UR36, UR4, URZ ;  /* 0x00000004240802a4 */ /* 0x000fee000f8e02ff */
[----:B------:R-:W-:Y:S01]  /*4820*/  @!P0 PRMT R91, R0, 0x7610, R91 ;  /* 0x00007610005b8816 */ /* 0x000fe2000000005b */
[----:B--2---:R-:W-:Y:S03]  /*4830*/  @UP0 UIMAD.WIDE UR10, UR8, 0x4, UR10 ;  /* 0x00000004080a08a5 */ /* 0x004fe6000f8e020a */
[----:B------:R-:W2:Y:S03]  /*4840*/  @!UP0 LDCU UR8, c[0x0][0x880] ;  /* 0x00011000ff0887ac */ /* 0x000ea60008000800 */
[----:B------:R-:W-:Y:S01]  /*4850*/  IMAD.U32 R10, RZ, RZ, UR10 ;  /* 0x0000000aff0a7e24 */ /* 0x000fe2000f8e00ff */
[----:B------:R-:W-:Y:S05]  /*4860*/  MOV R11, UR11 ;  /* 0x0000000b000b7c02 */ /* 0x000fea0008000f00 */
[----:B-----5:R4:W5:Y:S02]  /*4870*/  @P0 LDG.E R50, desc[UR46][R10.64] ;  /* 0x0000002e0a320981 */ /* 0x020964000c1e1900 */
[----:B--2-4-:R-:W-:Y:S07]  /*4880*/  @!P0 IMAD.U32 R50, RZ, RZ, UR8 ;  /* 0x00000008ff328e24 */ /* 0x014fee000f8e00ff */
.L_x_91:
[----:B-----5:R-:W-:Y:S01]  /*4890*/  @!P2 ISETP.EQ.AND P0, PT, R50, RZ, PT ;  /* 0x000000ff3200a20c */ /* 0x020fe20003f02270 */
[----:B------:R-:W-:Y:S01]  /*48a0*/  @!UPT UIADD3 URZ, UPT, UPT, URZ, URZ, URZ ;  /* 0x000000fffffff290 */ /* 0x000fe2000fffe0ff */
[----:B------:R-:W-:Y:S11]  /*48b0*/  @!P2 BRA `(.L_x_92) ;  /* 0x000000000014a947 */ /* 0x000ff60003800000 */
[----:B------:R-:W-:Y:S02]  /*48c0*/  LOP3.LUT P2, RZ, R91, 0xff, RZ, 0xc0, !PT ;  /* 0x000000ff5bff7812 */ /* 0x000fe4000784c0ff */
[----:B------:R-:W-:Y:S04]  /*48d0*/  PLOP3.LUT P0, PT, PT, PT, UP0, 0x80, 0x8 ;  /* 0x000000000008781c */ /* 0x000fe80003f0f008 */
[----:B------:R-:W-:Y:S07]  /*48e0*/  PLOP3.LUT P0, PT, P0, PT, PT, 0x8, 0x80 ;  /* 0x000000000080781c */ /* 0x000fee000070e170 */
[----:B------:R-:W-:Y:S11]  /*48f0*/  @P2 ISETP.EQ.AND P0, PT, R50, RZ, PT ;  /* 0x000000ff3200220c */ /* 0x000ff60003f02270 */
[----:B------:R-:W-:Y:S02]  /*4900*/  @!UPT UIADD3 URZ, UPT, UPT, URZ, URZ, URZ ;  /* 0x000000fffffff290 */ /* 0x000fe4000fffe0ff */
.L_x_92:
[----:B------:R-:W4:Y:S01]  /*4910*/  SYNCS.PHASECHK.TRANS64.TRYWAIT P2, [UR7+0x60], R12 ;  /* 0x0000600cff0075a7 */ /* 0x000f220008041107 */
[----:B------:R-:W-:Y:S04]  /*4920*/  ELECT P4, URZ, PT ;  /* 0x0000000000ff782f */ /* 0x000fe80003880000 */
[----:B------:R-:W-:Y:S11]  /*4930*/  PLOP3.LUT P4, PT, P0, P4, PT, 0xf2, 0x2f ;  /* 0x00000000002f781c */ /* 0x000ff60000789e72 */
[----:B------:R-:W-:Y:S02]  /*4940*/  @!UPT UIADD3 URZ, UPT, UPT, URZ, URZ, URZ ;  /* 0x000000fffffff290 */ /* 0x000fe4000fffe0ff */
[----:B-1----:R-:W-:Y:S05]  /*4950*/  @!P4 IADD3 R21, P0, PT, R32, 0x580, RZ ;  /* 0x000005802015c810 */ /* 0x002fea0007f1e0ff */
[----:B------:R-:W-:Y:S01]  /*4960*/  @!P4 IMAD.X R20, RZ, RZ, R33, P0 ;  /* 0x000000ffff14c224 */ /* 0x000fe200000e0621 */
[----:B----4-:R-:W-:Y:S07]  /*4970*/  @!P2 BRA `(.L_x_93) ;  /* 0x000000380094a947 */ /* 0x010fee0003800000 */
.L_x_159:
[----:B------:R-:W4:Y:S01]  /*4980*/  LDC.64 R14, c[0x0][0xb10] ;  /* 0x0002c400ff0e7b82 */ /* 0x000f220000000a00 */
[----:B------:R-:W-:Y:S01]  /*4990*/  @!P4 R2UR UR9, R21 ;  /* 0x000000001509c2ca */ /* 0x000fe200000e0000 */
[----:B------:R-:W-:Y:S01]  /*49a0*/  VOTEU.ALL UP1, P4 ;  /* 0x0000000000ff7886 */ /* 0x000fe20002020000 */
[----:B------:R-:W-:Y:S01]  /*49b0*/  @!P4 R2UR UR8, R20 ;  /* 0x000000001408c2ca */ /* 0x000fe200000e0000 */
[----:B------:R-:W-:Y:S01]  /*49c0*/  VOTEU.ALL UP2, P4 ;  /* 0x0000000000ff7886 */ /* 0x000fe20002040000 */
[----:B------:R-:W-:Y:S03]  /*49d0*/  UMOV UR16, 0x0 ;  /* 0x0000000000107882 */ /* 0x000fe60000000000 */
[----:B------:R-:W5:Y:S01]  /*49e0*/  LDC.64 R10, c[0x0][0xb18] ;  /* 0x0002c600ff0a7b82 */ /* 0x000f620000000a00 */
[----:B------:R-:W-:Y:S01]  /*49f0*/  @!UP1 UIADD3 UR24, UPT, UPT, UR7, 0x200, URZ ;  /* 0x0000020007189890 */ /* 0x000fe2000fffe0ff */
[----:B------:R-:W-:Y:S01]  /*4a00*/  @P3 SHF.R.U32.HI R28, RZ, 0x10, R25 ;  /* 0x00000010ff1c3819 */ /* 0x000fe20000011619 */
[----:B------:R-:W-:Y:S01]  /*4a10*/  UMOV UR17, 0x10000000 ;  /* 0x1000000000117882 */ /* 0x000fe20000000000 */
[----:B------:R-:W-:Y:S01]  /*4a20*/  UMOV UR28, UR36 ;  /* 0x00000024001c7c82 */ /* 0x000fe20008000000 */
[----:B------:R-:W-:Y:S03]  /*4a30*/  @!UP1 UIADD3 UR10, UPT, UPT, UR26, 0x40, URZ ;  /* 0x000000401a0a9890 */ /* 0x000fe6000fffe0ff */
[----:B--2---:R-:W2:Y:S01]  /*4a40*/  @!P1 LDC R0, c[0x0][0xb20] ;  /* 0x0002c800ff009b82 */ /* 0x004ea20000000800 */
[----:B------:R-:W-:Y:S01]  /*4a50*/  UMOV UR11, UR27 ;  /* 0x0000001b000b7c82 */ /* 0x000fe20008000000 */
[----:B------:R-:W-:Y:S01]  /*4a60*/  IMAD.U32 R20, RZ, RZ, UR9 ;  /* 0x00000009ff147e24 */ /* 0x000fe2000f8e00ff */
[----:B------:R-:W-:Y:S05]  /*4a70*/  UMOV UR9, UR25 ;  /* 0x0000001900097c82 */ /* 0x000fea0008000000 */
[----:B-1----:R-:W1:Y:S01]  /*4a80*/  @!P1 LDC R3, c[0x0][0xb0c] ;  /* 0x0002c300ff039b82 */ /* 0x002e620000000800 */
[----:B------:R-:W-:Y:S01]  /*4a90*/  IMAD.U32 R21, RZ, RZ, UR8 ;  /* 0x00000008ff157e24 */ /* 0x000fe2000f8e00ff */
[----:B------:R-:W-:Y:S01]  /*4aa0*/  @!UP1 UIADD3 UR8, UPT, UPT, UR7, 0xa00, URZ ;  /* 0x00000a0007089890 */ /* 0x000fe2000fffe0ff */
[----:B------:R-:W-:Y:S01]  /*4ab0*/  @!P4 R2UR UR18, R20 ;  /* 0x000000001412c2ca */ /* 0x000fe200000e0000 */
[----:B------:R-:W-:Y:S01]  /*4ac0*/  VOTEU.ALL UP1, P4 ;  /* 0x0000000000ff7886 */ /* 0x000fe20002020000 */
[----:B------:R-:W-:Y:S01]  /*4ad0*/  @!P4 IMAD.MOV.U32 R20, RZ, RZ, 0x1000 ;  /* 0x00001000ff14c424 */ /* 0x000fe200078e00ff */
[----:B------:R-:W-:Y:S01]  /*4ae0*/  @!P4 R2UR UR19, R21 ;  /* 0x000000001513c2ca */ /* 0x000fe200000e0000 */
[----:B------:R-:W-:Y:S01]  /*4af0*/  UMOV UR12, UR36 ;  /* 0x00000024000c7c82 */ /* 0x000fe20008000000 */
[----:B------:R-:W-:Y:S01]  /*4b00*/  UPRMT UR14, UR37, 0x654, UR25 ;  /* 0x00000654250e7896 */ /* 0x000fe20008000019 */
[----:B------:R-:W-:Y:S10]  /*4b10*/  VIADD R30, R30, 0x1 ;  /* 0x000000011e1e7836 */ /* 0x000ff40000000000 */
[----:B------:R1:W-:Y:S02]  /*4b20*/  @!UP2 UTMALDG.3D [UR24], [UR18], desc[UR16] ;  /* 0x000010181200a5b4 */ /* 0x0003e40008011000 */
[----:B-1----:R-:W-:Y:S01]  /*4b30*/  @!P1 ISETP.NE.AND P2, PT, R3, 0x1, PT ;  /* 0x000000010300980c */ /* 0x002fe20003f45270 */
[C---:B----4-:R-:W-:Y:S01]  /*4b40*/  @!P1 IMAD.HI.U32 R14, R13.reuse, R14, RZ ;  /* 0x0000000e0d0e9227 */ /* 0x050fe200078e00ff */
[----:B-----5:R-:W-:Y:S01]  /*4b50*/  @!P1 ISETP.NE.AND P0, PT, R10, 0x1, PT ;  /* 0x000000010a00980c */ /* 0x020fe20003f05270 */
[----:B------:R1:W-:Y:S01]  /*4b60*/  @!UP1 UTMALDG.3D [UR8], [UR18], desc[UR16] ;  /* 0x00001008120095b4 */ /* 0x0003e20008011000 */
[----:B------:R1:W-:Y:S01]  /*4b70*/  @!P4 SYNCS.ARRIVE.TRANS64.RED.A0TR RZ, [UR7+0x50], R20 ;  /* 0x00005014ffffc9a7 */ /* 0x0003e20008300407 */
[C---:B------:R-:W-:Y:S01]  /*4b80*/  @!P1 IMAD.HI.U32 R11, R8.reuse, R11, RZ ;  /* 0x0000000b080b9227 */ /* 0x040fe200078e00ff */
[----:B------:R-:W-:Y:S04]  /*4b90*/  @!P1 SHF.R.U32.HI R14, RZ, R15, R14 ;  /* 0x0000000fff0e9219 */ /* 0x000fe8000001160e */
[----:B--2---:R-:W-:Y:S02]  /*4ba0*/  @!P1 SHF.R.U32.HI R9, RZ, R0, R11 ;  /* 0x00000000ff099219 */ /* 0x004fe4000001160b */
[----:B------:R-:W-:Y:S02]  /*4bb0*/  @!P1 SEL R14, R13, R14, !P2 ;  /* 0x0000000e0d0e9207 */ /* 0x000fe40005000000 */
[----:B------:R-:W-:Y:S05]  /*4bc0*/  @!P1 SEL R9, R8, R9, !P0 ;  /* 0x0000000908099207 */ /* 0x000fea0004000000 */
[----:B------:R-:W-:Y:S01]  /*4bd0*/  @!P1 IMAD.IADD R0, R9, 0x1, -R14 ;  /* 0x0000000109009824 */ /* 0x000fe200078e0a0e */
[----:B------:R-:W-:Y:S01]  /*4be0*/  SYNCS.ARRIVE.TRANS64.RED.A1T0 RZ, [UR14], RZ ;  /* 0x000000ffffff79a7 */ /* 0x000fe2000810040e */
[----:B------:R-:W-:Y:S02]  /*4bf0*/  @!P1 IMAD.IADD R9, R14, 0x1, -R9 ;  /* 0x000000010e099824 */ /* 0x000fe400078e0a09 */
[----:B------:R-:W-:Y:S02]  /*4c00*/  @!P1 IMAD R13, R0, R3, R13 ;  /* 0x00000003000d9224 */ /* 0x000fe400078e020d */
[----:B------:R-:W-:Y:S01]  /*4c10*/  @!P1 IMAD R8, R9, R10, R8 ;  /* 0x0000000a09089224 */ /* 0x000fe200078e0208 */
[----:B------:R-:W2:Y:S02]  /*4c20*/  SYNCS.PHASECHK.TRANS64.TRYWAIT P5, [UR7+0x68], R12 ;  /* 0x0000680cff0075a7 */ /* 0x000ea400080a1107 */
[----:B-12---:R-:W-:Y:S05]  /*4c30*/  @!P5 BRA `(.L_x_94) ;  /* 0x0000003400fcd947 */ /* 0x006fea0003800000 */
.L_x_161:
[----:B-1----:R-:W-:Y:S01]  /*4c40*/  @!P4 IADD3 R3, P0, PT, R32, 0x580, RZ ;  /* 0x000005802003c810 */ /* 0x002fe20007f1e0ff */
[----:B------:R-:W-:Y:S01]  /*4c50*/  VOTEU.ALL UP1, P4 ;  /* 0x0000000000ff7886 */ /* 0x000fe20002020000 */
[----:B------:R-:W-:Y:S01]  /*4c60*/  VOTEU.ALL UP2, P4 ;  /* 0x0000000000ff7886 */ /* 0x000fe20002040000 */
[----:B------:R-:W-:Y:S01]  /*4c70*/  UMOV UR14, 0x0 ;  /* 0x00000000000e7882 */ /* 0x000fe20000000000 */
[----:B------:R-:W-:Y:S01]  /*4c80*/  @!P4 R2UR UR9, R3 ;  /* 0x000000000309c2ca */ /* 0x000fe200000e0000 */
[----:B------:R-:W-:Y:S01]  /*4c90*/  @!P4 IMAD.X R0, RZ, RZ, R33, P0 ;  /* 0x000000ffff00c224 */ /* 0x000fe200000e0621 */
[----:B------:R-:W-:Y:S01]  /*4ca0*/  @!UP1 UIADD3 UR17, UPT, UPT, UR7, 0x58, URZ ;  /* 0x0000005807119890 */ /* 0x000fe2000fffe0ff */
[----:B------:R-:W-:Y:S01]  /*4cb0*/  ISETP.NE.AND P0, PT, R30, 0x2, PT ;  /* 0x000000021e00780c */ /* 0x000fe20003f05270 */
[----:B------:R-:W-:Y:S01]  /*4cc0*/  @!UP1 UIADD3 UR18, UPT, UPT, UR26, 0x20, URZ ;  /* 0x000000201a129890 */ /* 0x000fe2000fffe0ff */
[----:B------:R-:W-:Y:S01]  /*4cd0*/  LOP3.LUT R31, R31, 0x1, RZ, 0x3c, !PT ;  /* 0x000000011f1f7812 */ /* 0x000fe200078e3cff */
[----:B------:R-:W-:Y:S01]  /*4ce0*/  @!UP1 UIADD3 UR16, UPT, UPT, UR7, 0x1200, URZ ;  /* 0x0000120007109890 */ /* 0x000fe2000fffe0ff */
[----:B------:R-:W-:Y:S01]  /*4cf0*/  @!P4 R2UR UR8, R0 ;  /* 0x000000000008c2ca */ /* 0x000fe200000e0000 */
[----:B------:R-:W-:Y:S01]  /*4d00*/  UMOV UR15, 0x10000000 ;  /* 0x10000000000f7882 */ /* 0x000fe20000000000 */
[----:B------:R-:W-:Y:S01]  /*4d10*/  UMOV UR19, UR27 ;  /* 0x0000001b00137c82 */ /* 0x000fe20008000000 */
[----:B------:R-:W-:Y:S01]  /*4d20*/  UMOV UR20, UR36 ;  /* 0x0000002400147c82 */ /* 0x000fe20008000000 */
[----:B------:R-:W-:Y:S01]  /*4d30*/  @!UP1 UIADD3 UR10, UPT, UPT, UR26, 0x60, URZ ;  /* 0x000000601a0a9890 */ /* 0x000fe2000fffe0ff */
[----:B------:R-:W-:Y:S01]  /*4d40*/  SEL R0, RZ, 0x1, P0 ;  /* 0x00000001ff007807 */ /* 0x000fe20000000000 */
[----:B------:R-:W-:Y:S01]  /*4d50*/  IMAD.U32 R10, RZ, RZ, UR9 ;  /* 0x00000009ff0a7e24 */ /* 0x000fe2000f8e00ff */
[----:B------:R-:W-:Y:S01]  /*4d60*/  UMOV UR11, UR27 ;  /* 0x0000001b000b7c82 */ /* 0x000fe20008000000 */
[----:B------:R-:W-:Y:S01]  /*4d70*/  UMOV UR12, UR36 ;  /* 0x00000024000c7c82 */ /* 0x000fe20008000000 */
[----:B------:R-:W-:Y:S01]  /*4d80*/  UMOV UR9, UR17 ;  /* 0x0000001100097c82 */ /* 0x000fe20008000000 */
[----:B------:R-:W-:Y:S01]  /*4d90*/  @P3 R2UR UR36, R28 ;  /* 0x000000001c2432ca */ /* 0x000fe200000e0000 */
[----:B------:R-:W-:Y:S01]  /*4da0*/  IMAD.IADD R20, R8, 0x1, R83 ;  /* 0x0000000108147824 */ /* 0x000fe200078e0253 */
[----:B------:R-:W-:Y:S01]  /*4db0*/  @!P4 R2UR UR22, R10 ;  /* 0x000000000a16c2ca */ /* 0x000fe200000e0000 */
[----:B------:R-:W-:Y:S01]  /*4dc0*/  IMAD.U32 R11, RZ, RZ, UR8 ;  /* 0x00000008ff0b7e24 */ /* 0x000fe2000f8e00ff */
[----:B------:R-:W-:Y:S01]  /*4dd0*/  @!UP1 UIADD3 UR8, UPT, UPT, UR7, 0x1a00, URZ ;  /* 0x00001a0007089890 */ /* 0x000fe2000fffe0ff */
[----:B------:R-:W-:Y:S01]  /*4de0*/  LOP3.LUT R29, R29, R0, RZ, 0x3c, !PT ;  /* 0x000000001d1d7212 */ /* 0x000fe200078e3cff */
[----:B------:R-:W-:Y:S01]  /*4df0*/  VOTEU.ALL UP1, P4 ;  /* 0x0000000000ff7886 */ /* 0x000fe20002020000 */
[----:B------:R-:W-:Y:S01]  /*4e00*/  IMAD.IADD R21, R13, 0x1, R90 ;  /* 0x000000010d157824 */ /* 0x000fe200078e025a */
[----:B------:R-:W-:Y:S02]  /*4e10*/  @!P4 R2UR UR23, R11 ;  /* 0x000000000b17c2ca */ /* 0x000fe400000e0000 */
[----:B------:R-:W-:Y:S11]  /*4e20*/  SEL R30, R30, RZ, P0 ;  /* 0x000000ff1e1e7207 */ /* 0x000ff60000000000 */
[----:B------:R2:W-:Y:S01]  /*4e30*/  @!UP2 UTMALDG.3D [UR16], [UR22], desc[UR14] ;  /* 0x00000e101600a5b4 */ /* 0x0005e20008011000 */
[----:B------:R2:W-:Y:S01]  /*4e40*/  @!UP1 UTMALDG.3D [UR8], [UR22], desc[UR14] ;  /* 0x00000e08160095b4 */ /* 0x0005e20008011000 */
[----:B------:R2:W-:Y:S01]  /*4e50*/  @!P4 SYNCS.ARRIVE.TRANS64.RED.A0TR RZ, [UR7+0x58], R23 ;  /* 0x00005817ffffc9a7 */ /* 0x0005e20008300407 */
[----:B------:R-:W-:Y:S01]  /*4e60*/  UPLOP3.LUT UP1, UPT, UPT, UPT, UPT, 0x80, 0x8 ;  /* 0x000000000008789c */ /* 0x000fe20003f2f070 */
[----:B------:R-:W-:Y:S01]  /*4e70*/  SYNCS.ARRIVE.TRANS64.RED.A1T0 RZ, [UR13], RZ ;  /* 0x000000ffffff79a7 */ /* 0x000fe2000810040d */
[----:B------:R-:W-:Y:S09]  /*4e80*/  @P3 BRA `(.L_x_95) ;  /* 0xfffffff400203947 */ /* 0x000ff2000383ffff */
[----:B------:R-:W-:-:S04]  /*4e90*/  SHF.L.U32 R3, R31, 0x1f, RZ ;  /* 0x0000001f1f037819 */ /* 0x000fc800000006ff */
[----:B------:R-:W1:Y:S02]  /*4ea0*/  SYNCS.PHASECHK.TRANS64.TRYWAIT P0, [UR7+0x60], R3 ;  /* 0x00006003ff0075a7 */ /* 0x000e640008001107 */
[----:B-1----:R-:W-:Y:S05]  /*4eb0*/  @!P0 BRA `(.L_x_96) ;  /* 0x0000003400748947 */ /* 0x002fea0003800000 */
.L_x_163:
[----:B-1----:R-:W-:-:S07]  /*4ec0*/  MOV R0, UR7 ;  /* 0x0000000700007c02 */ /* 0x002fce0008000f00 */
.L_x_97:
[----:B-1----:R-:W-:-:S04]  /*4ed0*/  SHF.L.U32 R3, R31, 0x1f, RZ ;  /* 0x0000001f1f037819 */ /* 0x002fc800000006ff */
[----:B------:R1:W4:Y:S03]  /*4ee0*/  SYNCS.PHASECHK.TRANS64.TRYWAIT P0, [R0+URZ+0x68], R3 ;  /* 0x00006803000075a7 */ /* 0x00032600080011ff */
[----:B----4-:R-:W-:Y:S05]  /*4ef0*/  @!P0 NANOSLEEP.SYNCS 0x989680 ;  /* 0x009896800000895d */ /* 0x010fea0003900000 */
[----:B------:R-:W4:Y:S02]  /*4f00*/  @!P0 SYNCS.PHASECHK.TRANS64 P0, [R0+URZ+0x68], R3 ;  /* 0x00006803000085a7 */ /* 0x000f2400080010ff */
[----:B--2-4-:R-:W-:Y:S05]  /*4f10*/  @P0 EXIT ;  /* 0x000000000000094d */ /* 0x014fea0003800000 */
[----:B------:R-:W-:Y:S05]  /*4f20*/  BRA `(.L_x_97) ;  /* 0xfffffffc00e87947 */ /* 0x000fea000383ffff */
.L_x_86:
[----:B------:R-:W-:-:S06]  /*4f30*/  UISETP.GE.AND UP1, UPT, UR10, 0x4, UPT ;  /* 0x000000040a00788c */ /* 0x000fcc000bf26270 */
[----:B------:R-:W-:-:S13]  /*4f40*/  PLOP3.LUT P0, PT, PT, PT, UP1, 0x80, 0x8 ;  /* 0x000000000008781c */ /* 0x000fda0003f0f018 */
[----:B------:R-:W-:Y:S05]  /*4f50*/  @!P0 EXIT ;  /* 0x000000000000894d */ /* 0x000fea0003800000 */
[----:B------:R-:W-:Y:S01]  /*4f60*/  BAR.SYNC.DEFER_BLOCKING 0x6, 0xa0 ;  /* 0x0182800000007b1d */ /* 0x000fe20000010000 */
[C---:B------:R-:W-:Y:S01]  /*4f70*/  IMAD.SHL.U32 R96, R108.reuse, 0x20, RZ ;  /* 0x000000206c607824 */ /* 0x040fe200078e00ff */
[----:B------:R-:W-:Y:S01]  /*4f80*/  CS2R R104, SRZ ;  /* 0x0000000000687805 */ /* 0x000fe2000001ff00 */
[C---:B------:R-:W-:Y:S02]  /*4f90*/  IMAD.SHL.U32 R4, R97.reuse, 0x200000, RZ ;  /* 0x0020000061047824 */ /* 0x040fe400078e00ff */
[C---:B------:R-:W-:Y:S01]  /*4fa0*/  IMAD.SHL.U32 R2, R108.reuse, 0x4, RZ ;  /* 0x000000046c027824 */ /* 0x040fe200078e00ff */
[----:B------:R-:W-:Y:S02]  /*4fb0*/  UMOV UR49, 0x400 ;  /* 0x0000040000317882 */ /* 0x000fe40000000000 */
[----:B------:R-:W1:Y:S01]  /*4fc0*/  LDC R93, c[0x0][0x370] ;  /* 0x0000dc00ff5d7b82 */ /* 0x000e620000000800 */
[----:B------:R-:W-:Y:S01]  /*4fd0*/  ULEA UR49, UR37, UR49, 0x18 ;  /* 0x0000003125317291 */ /* 0x000fe2000f8ec0ff */
[----:B------:R-:W-:Y:S01]  /*4fe0*/  IMAD.U32 R47, R108, 0x10000, RZ ;  /* 0x000100006c2f7824 */ /* 0x000fe200078e00ff */
[C---:B------:R-:W-:Y:S01]  /*4ff0*/  LOP3.LUT R3, R96.reuse, 0x80, RZ, 0xc0, !PT ;  /* 0x0000008060037812 */ /* 0x040fe200078ec0ff */
[----:B------:R-:W-:Y:S01]  /*5000*/  IMAD.SHL.U32 R6, R97, 0x400, RZ ;  /* 0x0000040061067824 */ /* 0x000fe200078e00ff */
[----:B------:R-:W-:Y:S01]  /*5010*/  LOP3.LUT R95, R96, 0xb60, RZ, 0xc0, !PT ;  /* 0x00000b60605f7812 */ /* 0x000fe200078ec0ff */
[----:B------:R-:W-:Y:S01]  /*5020*/  UIADD3 UR4, UPT, UPT, UR49, 0x2200, URZ ;  /* 0x0000220031047890 */ /* 0x000fe2000fffe0ff */
[----:B------:R-:W-:Y:S01]  /*5030*/  LOP3.LUT R4, R4, 0x200000, RZ, 0xc0, !PT ;  /* 0x0020000004047812 */ /* 0x000fe200078ec0ff */
[----:B------:R-:W2:Y:S01]  /*5040*/  LDC R42, c[0x0][0xb0c] ;  /* 0x0002c300ff2a7b82 */ /* 0x000ea20000000800 */
[----:B------:R-:W-:Y:S01]  /*5050*/  LOP3.LUT R2, R3, 0x10, R2, 0xf8, !PT ;  /* 0x0000001003027812 */ /* 0x000fe200078ef802 */
[----:B------:R-:W-:Y:S01]  /*5060*/  IMAD.MOV.U32 R44, RZ, RZ, RZ ;  /* 0x000000ffff2c7224 */ /* 0x000fe200078e00ff */
[----:B------:R-:W-:Y:S01]  /*5070*/  LOP3.LUT R95, R95, 0x400, R6, 0xf8, !PT ;  /* 0x000004005f5f7812 */ /* 0x000fe200078ef806 */
[----:B------:R-:W-:Y:S01]  /*5080*/  IMAD.MOV.U32 R106, RZ, RZ, RZ ;  /* 0x000000ffff6a7224 */ /* 0x000fe200078e00ff */
[----:B------:R-:W-:Y:S01]  /*5090*/  LOP3.LUT R47, R4, 0x400000, R47, 0xf8, !PT ;  /* 0x00400000042f7812 */ /* 0x000fe200078ef82f */
[----:B------:R-:W-:Y:S01]  /*50a0*/  IMAD.MOV.U32 R111, RZ, RZ, RZ ;  /* 0x000000ffff6f7224 */ /* 0x000fe200078e00ff */
[----:B------:R-:W-:Y:S01]  /*50b0*/  LOP3.LUT P0, RZ, R96, 0x80, RZ, 0xc0, !PT ;  /* 0x0000008060ff7812 */ /* 0x000fe2000780c0ff */
[----:B------:R-:W3:Y:S01]  /*50c0*/  LDC R92, c[0x0][0xb20] ;  /* 0x0002c800ff5c7b82 */ /* 0x000ee20000000800 */
[----:B------:R-:W4:Y:S01]  /*50d0*/  LDS R0, [UR49+0x130] ;  /* 0x00013031ff007984 */ /* 0x000f220008000800 */
[----:B------:R-:W-:Y:S01]  /*50e0*/  LOP3.LUT R95, R95, R2, RZ, 0xfc, !PT ;  /* 0x000000025f5f7212 */ /* 0x000fe200078efcff */
[----:B------:R-:W-:Y:S01]  /*50f0*/  IMAD.MOV.U32 R99, RZ, RZ, RZ ;  /* 0x000000ffff637224 */ /* 0x000fe200078e00ff */
[----:B------:R-:W-:Y:S01]  /*5100*/  P2R R2, PR, RZ, 0x1 ;  /* 0x00000001ff027803 */ /* 0x000fe20000000000 */
[----:B------:R-:W-:Y:S01]  /*5110*/  IMAD.U32 R107, RZ, RZ, UR4 ;  /* 0x00000004ff6b7e24 */ /* 0x000fe2000f8e00ff */
[----:B------:R-:W-:Y:S01]  /*5120*/  LOP3.LUT R108, R108, 0x60, RZ, 0xc0, !PT ;  /* 0x000000606c6c7812 */ /* 0x000fe200078ec0ff */
[----:B------:R-:W1:Y:S01]  /*5130*/  LDCU.64 UR52, c[0x0][0x348] ;  /* 0x00006900ff3477ac */ /* 0x000e620008000a00 */
[----:B------:R-:W1:Y:S01]  /*5140*/  LDC R41, c[0x0][0xb30] ;  /* 0x0002cc00ff297b82 */ /* 0x000e620000000800 */
[----:B------:R-:W1:Y:S01]  /*5150*/  LDCU.64 UR38, c[0x0][0x888] ;  /* 0x00011100ff2677ac */ /* 0x000e620008000a00 */
[----:B------:R-:W1:Y:S06]  /*5160*/  LDCU.64 UR44, c[0x0][0x890] ;  /* 0x00011200ff2c77ac */ /* 0x000e6c0008000a00 */
[----:B------:R-:W1:Y:S01]  /*5170*/  LDC.64 R88, c[0x0][0xb10] ;  /* 0x0002c400ff587b82 */ /* 0x000e620000000a00 */
[----:B------:R-:W-:-:S07]  /*5180*/  UIADD3 UR48, UPT, UPT, UR49, 0x200, URZ ;  /* 0x0000020031307890 */ /* 0x000fce000fffe0ff */
[----:B------:R-:W1:Y:S08]  /*5190*/  LDC.64 R38, c[0x0][0xb18] ;  /* 0x0002c600ff267b82 */ /* 0x000e700000000a00 */
[----:B------:R-:W1:Y:S08]  /*51a0*/  LDC.64 R36, c[0x0][0xb28] ;  /* 0x0002ca00ff247b82 */ /* 0x000e700000000a00 */
[----:B------:R-:W1:Y:S01]  /*51b0*/  LDC.64 R86, c[0x0][0x8b0] ;  /* 0x00022c00ff567b82 */ /* 0x000e620000000a00 */
[----:B----4-:R-:W-:-:S07]  /*51c0*/  IMAD.IADD R47, R0, 0x1, R47 ;  /* 0x00000001002f7824 */ /* 0x010fce00078e022f */
[----:B------:R-:W4:Y:S08]  /*51d0*/  LDC.64 R84, c[0x0][0x8a8] ;  /* 0x00022a00ff547b82 */ /* 0x000f300000000a00 */
[----:B--23--:R-:W1:Y:S02]  /*51e0*/  LDC R94, c[0x0][0x374] ;  /* 0x0000dd00ff5e7b82 */ /* 0x00ce640000000800 */
.L_x_123:
[----:B------:R-:W-:Y:S02]  /*51f0*/  LEA R0, R111, UR49, 0x3 ;  /* 0x000000316f007c11 */ /* 0x000fe4000f8e18ff */
[----:B------:R-:W-:Y:S02]  /*5200*/  SHF.L.U32 R3, R105, 0x1f, RZ ;  /* 0x0000001f69037819 */ /* 0x000fe400000006ff */
[----:B------:R-:W-:Y:S02]  /*5210*/  LEA R16, R111, UR49, 0x4 ;  /* 0x000000316f107c11 */ /* 0x000fe4000f8e20ff */
[----:B------:R-:W2:Y:S02]  /*5220*/  SYNCS.PHASECHK.TRANS64.TRYWAIT P0, [R0+URZ+0x80], R3 ;  /* 0x00008003000075a7 */ /* 0x000ea400080011ff */
[----:B-12---:R-:W-:Y:S05]  /*5230*/  @!P0 BRA `(.L_x_98) ;  /* 0x0000003000ac8947 */ /* 0x006fea0003800000 */
.L_x_164:
[----:B------:R-:W3:Y:S01]  /*5240*/  LDC.64 R12, c[0x0][0xb10] ;  /* 0x0002c400ff0c7b82 */ /* 0x000ee20000000a00 */
[----:B------:R-:W4:Y:S01]  /*5250*/  LDS.128 R16, [R16+0x110] ;  /* 0x0001100010107984 */ /* 0x000f220000000c00 */
[----:B-1----:R-:W-:Y:S01]  /*5260*/  ISETP.NE.AND P1, PT, R41, 0x1, PT ;  /* 0x000000012900780c */ /* 0x002fe20003f25270 */
[----:B--2---:R-:W-:Y:S01]  /*5270*/  VIADD R0, R0, 0x90 ;  /* 0x0000009000007836 */ /* 0x004fe20000000000 */
[----:B------:R-:W-:Y:S04]  /*5280*/  ISETP.GE.AND P0, PT, R40, 0x1, PT ;  /* 0x000000012800780c */ /* 0x000fe80003f06270 */
[----:B------:R-:W1:Y:S01]  /*5290*/  LDC.64 R10, c[0x0][0xb18] ;  /* 0x0002c600ff0a7b82 */ /* 0x000e620000000a00 */
[----:B------:R-:W-:Y:S01]  /*52a0*/  PRMT R0, RZ, 0x654, R0 ;  /* 0x00000654ff007816 */ /* 0x000fe20000000000 */
[----:B------:R-:W-:Y:S01]  /*52b0*/  @!PT LDS RZ, [RZ] ;  /* 0x00000000fffff984 */ /* 0x000fe20000000800 */
[----:B------:R-:W-:Y:S01]  /*52c0*/  @!PT LDS RZ, [RZ] ;  /* 0x00000000fffff984 */ /* 0x000fe20000000800 */
[----:B------:R-:W-:Y:S01]  /*52d0*/  @!PT LDS RZ, [RZ] ;  /* 0x00000000fffff984 */ /* 0x000fe20000000800 */
[----:B------:R-:W-:Y:S01]  /*52e0*/  @!PT LDS RZ, [RZ] ;  /* 0x00000000fffff984 */ /* 0x000fe20000000800 */
[----:B------:R2:W-:Y:S06]  /*52f0*/  MEMBAR.ALL.CTA ;  /* 0x0000000000007992 */ /* 0x0005ec0000008000 */
[----:B--2---:R-:W2:Y:S01]  /*5300*/  FENCE.VIEW.ASYNC.S ;  /* 0x00000000000073c6 */ /* 0x004ea20000000000 */
[----:B------:R-:W1:Y:S08]  /*5310*/  @!P1 LDC R14, c[0x0][0xb20] ;  /* 0x0002c800ff0e9b82 */ /* 0x000e700000000800 */
[----:B------:R-:W1:Y:S01]  /*5320*/  @!P1 LDC R9, c[0x0][0xb0c] ;  /* 0x0002c300ff099b82 */ /* 0x000e620000000800 */
[----:B--2---:R2:W-:Y:S01]  /*5330*/  SYNCS.ARRIVE.TRANS64.RED.A1T0 RZ, [R0+URZ], RZ ;  /* 0x000000ff00ff79a7 */ /* 0x0045e200081004ff */
[----:B----4-:R-:W-:Y:S04]  /*5340*/  LOP3.LUT P4, RZ, R18, 0x1, RZ, 0xc0, !PT ;  /* 0x0000000112ff7812 */ /* 0x010fe8000788c0ff */
[----:B------:R-:W-:Y:S09]  /*5350*/  P2R R109, PR, RZ, 0x10 ;  /* 0x00000010ff6d7803 */ /* 0x000ff20000000000 */
[----:B------:R-:W-:Y:S02]  /*5360*/  @P4 MOV R45, R16 ;  /* 0x00000010002d4202 */ /* 0x000fe40000000f00 */
[----:B------:R-:W-:Y:S01]  /*5370*/  @P4 LOP3.LUT R43, R17, 0xffff, RZ, 0xc0, !PT ;  /* 0x0000ffff112b4812 */ /* 0x000fe200078ec0ff */
[----:B--23--:R-:W-:Y:S06]  /*5380*/  @!P0 BRA `(.L_x_99) ;  /* 0x0000000000a48947 */ /* 0x00cfec0003800000 */
[----:B------:R-:W-:Y:S01]  /*5390*/  IMAD.HI.U32 R23, R94, R39, RZ ;  /* 0x000000275e177227 */ /* 0x000fe200078e00ff */
[----:B------:R-:W-:Y:S02]  /*53a0*/  ISETP.NE.AND P0, PT, R38, 0x1, PT ;  /* 0x000000012600780c */ /* 0x000fe40003f05270 */
[----:B------:R-:W-:Y:S01]  /*53b0*/  ISETP.NE.AND P2, PT, R40, 0x1, PT ;  /* 0x000000012800780c */ /* 0x000fe20003f45270 */
[----:B------:R-:W-:Y:S01]  /*53c0*/  IMAD.HI.U32 R22, R93, R88, RZ ;  /* 0x000000585d167227 */ /* 0x000fe200078e00ff */
[----:B------:R-:W-:Y:S02]  /*53d0*/  SHF.R.U32.HI R23, RZ, R92, R23 ;  /* 0x0000005cff177219 */ /* 0x000fe40000011617 */
[----:B------:R-:W-:Y:S01]  /*53e0*/  ISETP.NE.AND P3, PT, R42, 0x1, PT ;  /* 0x000000012a00780c */ /* 0x000fe20003f65270 */
[----:B------:R-:W-:Y:S01]  /*53f0*/  IMAD.HI.U32 R26, R45, R88, RZ ;  /* 0x000000582d1a7227 */ /* 0x000fe200078e00ff */
[----:B------:R-:W-:Y:S02]  /*5400*/  SHF.R.U32.HI R22, RZ, R89, R22 ;  /* 0x00000059ff167219 */ /* 0x000fe40000011616 */
[----:B------:R-:W-:Y:S01]  /*5410*/  SEL R3, R94, R23, !P0 ;  /* 0x000000175e037207 */ /* 0x000fe20004000000 */
[----:B------:R-:W-:Y:S01]  /*5420*/  IMAD.HI.U32 R23, R43, R39, RZ ;  /* 0x000000272b177227 */ /* 0x000fe200078e00ff */
[----:B------:R-:W-:Y:S02]  /*5430*/  SEL R7, R93, R22, !P3 ;  /* 0x000000165d077207 */ /* 0x000fe40005800000 */
[----:B------:R-:W-:Y:S01]  /*5440*/  SHF.R.U32.HI R26, RZ, R89, R26 ;  /* 0x00000059ff1a7219 */ /* 0x000fe2000001161a */
[-C--:B------:R-:W-:Y:S04]  /*5450*/  IMAD.HI.U32 R22, R3, R36.reuse, RZ ;  /* 0x0000002403167227 */ /* 0x080fe800078e00ff */
[----:B------:R-:W-:Y:S01]  /*5460*/  IMAD.HI.U32 R24, R7, R36, RZ ;  /* 0x0000002407187227 */ /* 0x000fe200078e00ff */
[-C--:B------:R-:W-:Y:S02]  /*5470*/  @P2 SHF.R.U32.HI R3, RZ, R37.reuse, R22 ;  /* 0x00000025ff032219 */ /* 0x080fe40000011616 */
[----:B------:R-:W-:Y:S02]  /*5480*/  SHF.R.U32.HI R22, RZ, R92, R23 ;  /* 0x0000005cff167219 */ /* 0x000fe40000011617 */
[----:B------:R-:W-:Y:S01]  /*5490*/  @P2 SHF.R.U32.HI R7, RZ, R37, R24 ;  /* 0x00000025ff072219 */ /* 0x000fe20000011618 */
[C---:B------:R-:W-:Y:S01]  /*54a0*/  IMAD R2, R40.reuse, R3, RZ ;  /* 0x0000000328027224 */ /* 0x040fe200078e02ff */
[----:B------:R-:W-:Y:S02]  /*54b0*/  SEL R5, R43, R22, !P0 ;  /* 0x000000162b057207 */ /* 0x000fe40004000000 */
[----:B------:R-:W-:Y:S01]  /*54c0*/  SEL R3, R45, R26, !P3 ;  /* 0x0000001a2d037207 */ /* 0x000fe20005800000 */
[----:B------:R-:W-:Y:S01]  /*54d0*/  IMAD R4, R40, R7, RZ ;  /* 0x0000000728047224 */ /* 0x000fe200078e02ff */
[C---:B------:R-:W-:Y:S01]  /*54e0*/  ISETP.GE.AND P0, PT, R5.reuse, R2, PT ;  /* 0x000000020500720c */ /* 0x040fe20003f06270 */
[----:B------:R-:W-:Y:S03]  /*54f0*/  IMAD.HI.U32 R6, R5, R36, RZ ;  /* 0x0000002405067227 */ /* 0x000fe600078e00ff */
[----:B------:R-:W-:Y:S01]  /*5500*/  ISETP.GE.OR P0, PT, R3, R4, P0 ;  /* 0x000000040300720c */ /* 0x000fe20000706670 */
[----:B------:R-:W-:Y:S01]  /*5510*/  IMAD.MOV R4, RZ, RZ, -R3 ;  /* 0x000000ffff047224 */ /* 0x000fe200078e0a03 */
[-C--:B------:R-:W-:Y:S03]  /*5520*/  SHF.R.U32.HI R6, RZ, R37.reuse, R6 ;  /* 0x00000025ff067219 */ /* 0x080fe60000011606 */
[----:B------:R-:W-:Y:S01]  /*5530*/  IMAD R45, R42, R4, R45 ;  /* 0x000000042a2d7224 */ /* 0x000fe200078e022d */
[----:B------:R-:W-:Y:S05]  /*5540*/  SEL R15, R5, R6, !P2 ;  /* 0x00000006050f7207 */ /* 0x000fea0005000000 */
[----:B------:R-:W-:Y:S02]  /*5550*/  IMAD.MOV R6, RZ, RZ, -R15 ;  /* 0x000000ffff067224 */ /* 0x000fe400078e0a0f */
[C---:B------:R-:W-:Y:S04]  /*5560*/  @!P0 IMAD.HI.U32 R2, R3.reuse, R36, RZ ;  /* 0x0000002403028227 */ /* 0x040fe800078e00ff */
[----:B------:R-:W-:Y:S01]  /*5570*/  IMAD R6, R40, R6, R5 ;  /* 0x0000000628067224 */ /* 0x000fe200078e0205 */
[----:B------:R-:W-:Y:S04]  /*5580*/  @!P0 SHF.R.U32.HI R2, RZ, R37, R2 ;  /* 0x00000025ff028219 */ /* 0x000fe80000011602 */
[----:B------:R-:W-:Y:S02]  /*5590*/  @!P0 SEL R0, R3, R2, !P2 ;  /* 0x0000000203008207 */ /* 0x000fe40005000000 */
[----:B------:R-:W-:Y:S02]  /*55a0*/  IADD3 R2, PT, PT, -R5, RZ, RZ ;  /* 0x000000ff05027210 */ /* 0x000fe40007ffe1ff */
[----:B------:R-:W-:Y:S01]  /*55b0*/  @!P0 IADD3 R8, PT, PT, R15, -R0, RZ ;  /* 0x800000000f088210 */ /* 0x000fe20007ffe0ff */
[----:B------:R-:W-:Y:S02]  /*55c0*/  @!P0 IMAD R0, R7, R6, R0 ;  /* 0x0000000607008224 */ /* 0x000fe400078e0200 */
[----:B------:R-:W-:Y:S02]  /*55d0*/  IMAD R43, R38, R2, R43 ;  /* 0x00000002262b7224 */ /* 0x000fe400078e022b */
[----:B------:R-:W-:Y:S02]  /*55e0*/  @!P0 IMAD R5, R8, R40, R3 ;  /* 0x0000002808058224 */ /* 0x000fe400078e0203 */
[----:B------:R-:W-:Y:S04]  /*55f0*/  @!P0 IMAD.MOV.U32 R3, RZ, RZ, R0 ;  /* 0x000000ffff038224 */ /* 0x000fe800078e0000 */
[----:B------:R-:W-:Y:S02]  /*5600*/  IMAD R45, R3, R42, R45 ;  /* 0x0000002a032d7224 */ /* 0x000fe400078e022d */
[----:B------:R-:W-:Y:S07]  /*5610*/  IMAD R43, R5, R38, R43 ;  /* 0x00000026052b7224 */ /* 0x000fee00078e022b */
.L_x_99:
[----:B-1----:R-:W-:Y:S01]  /*5620*/  @!P1 ISETP.NE.AND P0, PT, R10, 0x1, PT ;  /* 0x000000010a00980c */ /* 0x002fe20003f05270 */
[----:B------:R-:W-:Y:S01]  /*5630*/  @!P1 IMAD.HI.U32 R0, R45, R12, RZ ;  /* 0x0000000c2d009227 */ /* 0x000fe200078e00ff */
[----:B------:R-:W-:Y:S01]  /*5640*/  @!P1 ISETP.NE.AND P2, PT, R9, 0x1, PT ;  /* 0x000000010900980c */ /* 0x000fe20003f45270 */
[----:B------:R-:W-:Y:S01]  /*5650*/  ULOP3.LUT UP0, URZ, UR48, 0x90, URZ, 0xc0, !UPT ;  /* 0x0000009030ff7892 */ /* 0x000fe2000f80c0ff */
[----:B------:R-:W-:Y:S01]  /*5660*/  R2UR UR42, R21 ;  /* 0x00000000152a72ca */ /* 0x000fe200000e0000 */
[----:B------:R-:W-:Y:S01]  /*5670*/  @!P1 IMAD.HI.U32 R3, R43, R11, RZ ;  /* 0x0000000b2b039227 */ /* 0x000fe200078e00ff */
[----:B------:R-:W-:Y:S02]  /*5680*/  @!P1 SHF.R.U32.HI R0, RZ, R13, R0 ;  /* 0x0000000dff009219 */ /* 0x000fe40000011600 */
[----:B------:R-:W-:Y:S01]  /*5690*/  R2UR UR41, R20 ;  /* 0x00000000142972ca */ /* 0x000fe200000e0000 */
[----:B------:R-:W-:Y:S01]  /*56a0*/  VIADD R111, R111, 0x1 ;  /* 0x000000016f6f7836 */ /* 0x000fe20000000000 */
[----:B------:R-:W-:Y:S02]  /*56b0*/  @!P1 SHF.R.U32.HI R2, RZ, R14, R3 ;  /* 0x0000000eff029219 */ /* 0x000fe40000011603 */
[----:B------:R-:W-:Y:S02]  /*56c0*/  @!P1 SEL R3, R45, R0, !P2 ;  /* 0x000000002d039207 */ /* 0x000fe40005000000 */
[----:B------:R-:W-:Y:S02]  /*56d0*/  @!P1 SEL R2, R43, R2, !P0 ;  /* 0x000000022b029207 */ /* 0x000fe40004000000 */
[----:B------:R-:W-:Y:S01]  /*56e0*/  @P4 SHF.R.U32.HI R98, RZ, 0x10, R17 ;  /* 0x00000010ff624819 */ /* 0x000fe20000011611 */
[----:B------:R-:W-:Y:S02]  /*56f0*/  USHF.L.U32 UR42, UR42, 0x6, URZ ;  /* 0x000000062a2a7899 */ /* 0x000fe400080006ff */
[----:B------:R-:W-:Y:S02]  /*5700*/  @!P1 IMAD.IADD R0, R2, 0x1, -R3 ;  /* 0x0000000102009824 */ /* 0x000fe400078e0a03 */
[----:B------:R-:W-:Y:S01]  /*5710*/  @!P1 IMAD.IADD R2, R3, 0x1, -R2 ;  /* 0x0000000103029824 */ /* 0x000fe200078e0a02 */
[----:B------:R-:W-:Y:S01]  /*5720*/  USHF.L.U32 UR41, UR41, 0x7, URZ ;  /* 0x0000000729297899 */ /* 0x000fe200080006ff */
[----:B------:R-:W-:Y:S02]  /*5730*/  @!P1 IMAD R45, R0, R9, R45 ;  /* 0x00000009002d9224 */ /* 0x000fe400078e022d */
[----:B------:R-:W-:Y:S01]  /*5740*/  @!P1 IMAD R43, R2, R10, R43 ;  /* 0x0000000a022b9224 */ /* 0x000fe200078e022b */
[----:B------:R-:W-:Y:S08]  /*5750*/  BRA.U !UP0, `(.L_x_100) ;  /* 0x0000000108407547 */ /* 0x000ff0000b800000 */
[----:B------:R-:W1:Y:S01]  /*5760*/  LDCU.64 UR8, c[0x4][0x80] ;  /* 0x01001000ff0877ac */ /* 0x000e620008000a00 */
[----:B------:R-:W-:Y:S01]  /*5770*/  MOV R3, 0x0 ;  /* 0x0000000000037802 */ /* 0x000fe20000000f00 */
[----:B------:R-:W-:Y:S02]  /*5780*/  HFMA2 R12, -RZ, RZ, 0, 5.9604644775390625e-08 ;  /* 0x00000001ff0c7431 */ /* 0x000fe400000001ff */
[----:B------:R-:W-:Y:S02]  /*5790*/  IMAD.MOV.U32 R8, RZ, RZ, 0x70 ;  /* 0x00000070ff087424 */ /* 0x000fe400078e00ff */
[----:B------:R-:W-:Y:S01]  /*57a0*/  IMAD.MOV.U32 R13, RZ, RZ, RZ ;  /* 0x000000ffff0d7224 */ /* 0x000fe200078e00ff */
[----:B------:R-:W2:Y:S01]  /*57b0*/  LDCU.64 UR6, c[0x4][0x88] ;  /* 0x01001100ff0677ac */ /* 0x000ea20008000a00 */
[----:B------:R-:W3:Y:S01]  /*57c0*/  LDC.64 R2, c[0x4][R3] ;  /* 0x0100000003027b82 */ /* 0x000ee20000000a00 */
[----:B------:R-:W4:Y:S01]  /*57d0*/  LDCU.64 UR4, c[0x4][0x8] ;  /* 0x01000100ff0477ac */ /* 0x000f220008000a00 */
[----:B-1----:R-:W-:Y:S01]  /*57e0*/  MOV R5, UR9 ;  /* 0x0000000900057c02 */ /* 0x002fe20008000f00 */
[----:B------:R-:W-:Y:S01]  /*57f0*/  IMAD.U32 R4, RZ, RZ, UR8 ;  /* 0x00000008ff047e24 */ /* 0x000fe2000f8e00ff */
[----:B--2---:R-:W-:Y:S01]  /*5800*/  MOV R7, UR7 ;  /* 0x0000000700077c02 */ /* 0x004fe20008000f00 */
[----:B------:R-:W-:Y:S01]  /*5810*/  IMAD.U32 R6, RZ, RZ, UR6 ;  /* 0x00000006ff067e24 */ /* 0x000fe2000f8e00ff */
[----:B----4-:R-:W-:Y:S01]  /*5820*/  MOV R11, UR5 ;  /* 0x00000005000b7c02 */ /* 0x010fe20008000f00 */
[----:B------:R-:W-:Y:S02]  /*5830*/  IMAD.U32 R10, RZ, RZ, UR4 ;  /* 0x00000004ff0a7e24 */ /* 0x000fe4000f8e00ff */
[----:B------:R-:W-:Y:S07]  /*5840*/  LEPC R20, `(.L_x_100) ;  /* 0x000000001014794e */ /* 0x000fee0000000000 */
[----:B---3-5:R-:W-:Y:S05]  /*5850*/  CALL.ABS.NOINC R2 ;  /* 0x0000000002007343 */ /* 0x028fea0003c00000 */
.L_x_100:
[----:B------:R-:W-:Y:S01]  /*5860*/  LOP3.LUT P0, RZ, R107, 0x90, RZ, 0xc0, !PT ;  /* 0x000000906bff7812 */ /* 0x000fe2000780c0ff */
[----:B------:R-:W-:Y:S11]  /*5870*/  BSSY.RECONVERGENT B6, `(.L_x_101) ;  /* 0x0000013000067945 */ /* 0x000ff60003800200 */
[----:B------:R-:W-:Y:S01]  /*5880*/  @!UPT UIADD3 URZ, UPT, UPT, URZ, URZ, URZ ;  /* 0x000000fffffff290 */ /* 0x000fe2000fffe0ff */
[----:B------:R-:W-:Y:S05]  /*5890*/  @!P0 BRA `(.L_x_102) ;  /* 0x0000000000408947 */ /* 0x000fea0003800000 */
        /* <DEDUP_REMOVED lines=16> */
.L_x_102:
[----:B------:R-:W-:Y:S05]  /*59a0*/  BSYNC.RECONVERGENT B6 ;  /* 0x0000000000067941 */ /* 0x000fea0003800200 */
.L_x_101:
[----:B------:R-:W-:Y:S01]  /*59b0*/  ISETP.NE.U32.AND P4, PT, R86, RZ, PT ;  /* 0x000000ff5600720c */ /* 0x000fe20003f85070 */
[----:B------:R-:W-:Y:S01]  /*59c0*/  UISETP.NE.AND UP2, UPT, UR50, URZ, UPT ;  /* 0x000000ff3200728c */ /* 0x000fe2000bf45270 */
[----:B------:R-:W-:Y:S01]  /*59d0*/  ISETP.NE.U32.AND P3, PT, RZ, UR38, PT ;  /* 0x00000026ff007c0c */ /* 0x000fe2000bf65070 */
[----:B------:R-:W-:Y:S01]  /*59e0*/  UISETP.NE.U32.AND UP1, UPT, UR44, URZ, UPT ;  /* 0x000000ff2c00728c */ /* 0x000fe2000bf25070 */
[----:B------:R-:W-:Y:S01]  /*59f0*/  ISETP.NE.AND.EX P4, PT, R87, RZ, PT, P4 ;  /* 0x000000ff5700720c */ /* 0x000fe20003f85340 */
[----:B------:R-:W-:Y:S01]  /*5a00*/  UPLOP3.LUT UP0, UPT, UPT, UPT, UPT, 0x40, 0x4 ;  /* 0x000000000004789c */ /* 0x000fe20003f0e870 */
[----:B------:R-:W-:Y:S01]  /*5a10*/  ISETP.NE.AND.EX P3, PT, RZ, UR39, PT, P3 ;  /* 0x00000027ff007c0c */ /* 0x000fe2000bf65330 */
[----:B------:R-:W-:Y:S01]  /*5a20*/  UISETP.NE.AND.EX UP1, UPT, UR45, URZ, UPT, UP1 ;  /* 0x000000ff2d00728c */ /* 0x000fe2000bf25310 */
[----:B------:R-:W-:Y:S04]  /*5a30*/  PLOP3.LUT P1, PT, PT, PT, UP2, 0x80, 0x8 ;  /* 0x000000000008781c */ /* 0x000fe80003f2f028 */
[----:B------:R-:W-:Y:S06]  /*5a40*/  @UP2 UPLOP3.LUT UP0, UPT, UPT, UPT, UP1, 0x80, 0x8 ;  /* 0x000000000008289c */ /* 0x000fec0003f0f010 */
[----:B------:R-:W-:Y:S01]  /*5a50*/  PLOP3.LUT P0, PT, PT, PT, UP0, 0x80, 0x8 ;  /* 0x000000000008781c */ /* 0x000fe20003f0f008 */
[----:B------:R-:W-:Y:S01]  /*5a60*/  @!UPT UIADD3 URZ, UPT, UPT, URZ, URZ, URZ ;  /* 0x000000fffffff290 */ /* 0x000fe2000fffe0ff */
[----:B------:R-:W-:Y:S11]  /*5a70*/  BRA.U !UP1, `(.L_x_103) ;  /* 0x0000000109387547 */ /* 0x000ff6000b800000 */
[----:B------:R-:W-:Y:S01]  /*5a80*/  UISETP.NE.U32.AND UP0, UPT, UR38, URZ, UPT ;  /* 0x000000ff2600728c */ /* 0x000fe2000bf05070 */
[----:B------:R-:W-:Y:S02]  /*5a90*/  HFMA2 R0, -RZ, RZ, 0, 5.9604644775390625e-08 ;  /* 0x00000001ff007431 */ /* 0x000fe400000001ff */
[----:B------:R-:W-:Y:S01]  /*5aa0*/  IMAD.MOV.U32 R91, RZ, RZ, 0x1 ;  /* 0x00000001ff5b7424 */ /* 0x000fe200078e00ff */
[----:B------:R-:W-:Y:S06]  /*5ab0*/  UISETP.NE.AND.EX UP0, UPT, UR39, URZ, UPT, UP0 ;  /* 0x000000ff2700728c */ /* 0x000fec000bf05300 */
[----:B------:R-:W-:Y:S05]  /*5ac0*/  PLOP3.LUT P2, PT, PT, PT, UP0, 0x80, 0x8 ;  /* 0x000000000008781c */ /* 0x000fea0003f4f008 */
[----:B------:R-:W1:Y:S01]  /*5ad0*/  @UP0 LDCU.64 UR6, c[0x0][0x888] ;  /* 0x00011100ff0607ac */ /* 0x000e620008000a00 */
[----:B------:R-:W-:Y:S07]  /*5ae0*/  @UP0 UIMAD UR4, UR36, UR44, URZ ;  /* 0x0000002c240402a4 */ /* 0x000fee000f8e02ff */
[----:B------:R-:W-:Y:S01]  /*5af0*/  @!P2 PRMT R91, R0, 0x7610, R91 ;  /* 0x00007610005ba816 */ /* 0x000fe2000000005b */
[----:B-1----:R-:W-:Y:S03]  /*5b00*/  @UP0 UIMAD.WIDE UR6, UR4, 0x4, UR6 ;  /* 0x00000004040608a5 */ /* 0x002fe6000f8e0206 */
[----:B------:R-:W1:Y:S03]  /*5b10*/  @!UP0 LDCU UR4, c[0x0][0x880] ;  /* 0x00011000ff0487ac */ /* 0x000e660008000800 */
[----:B------:R-:W-:Y:S01]  /*5b20*/  IMAD.U32 R2, RZ, RZ, UR6 ;  /* 0x00000006ff027e24 */ /* 0x000fe2000f8e00ff */
[----:B------:R-:W-:Y:S05]  /*5b30*/  MOV R3, UR7 ;  /* 0x0000000700037c02 */ /* 0x000fea0008000f00 */
[----:B-----5:R2:W5:Y:S02]  /*5b40*/  @P2 LDG.E R50, desc[UR46][R2.64] ;  /* 0x0000002e02322981 */ /* 0x020564000c1e1900 */
[----:B-12---:R-:W-:Y:S02]  /*5b50*/  @!P2 IMAD.U32 R50, RZ, RZ, UR4 ;  /* 0x00000004ff32ae24 */ /* 0x006fe4000f8e00ff */
.L_x_103:
[----:B------:R-:W-:Y:S05]  /*5b60*/  @!P4 BRA `(.L_x_104) ;  /* 0x000000000020c947 */ /* 0x000fea0003800000 */
[----:B------:R-:W-:Y:S04]  /*5b70*/  ISETP.NE.U32.AND P2, PT, R84, RZ, PT ;  /* 0x000000ff5400720c */ /* 0x000fe80003f45070 */
[----:B------:R-:W-:Y:S11]  /*5b80*/  ISETP.NE.AND.EX P2, PT, R85, RZ, PT, P2 ;  /* 0x000000ff5500720c */ /* 0x000ff60003f45320 */
[----:B------:R-:W-:Y:S02]  /*5b90*/  @!UPT UIADD3 URZ, UPT, UPT, URZ, URZ, URZ ;  /* 0x000000fffffff290 */ /* 0x000fe4000fffe0ff */
[----:B------:R-:W1:Y:S01]  /*5ba0*/  @P2 LDC.64 R2, c[0x0][0x8a8] ;  /* 0x00022a00ff022b82 */ /* 0x000e620000000a00 */
[----:B------:R-:W-:Y:S04]  /*5bb0*/  @P2 IMAD R0, R86, UR36, RZ ;  /* 0x0000002456002c24 */ /* 0x000fe8000f8e02ff */
[----:B-1----:R-:W-:Y:S05]  /*5bc0*/  @P2 IMAD.WIDE R2, R0, 0x4, R2 ;  /* 0x0000000400022825 */ /* 0x002fea00078e0202 */
[----:B-----5:R1:W5:Y:S02]  /*5bd0*/  @P2 LDG.E R46, desc[UR46][R2.64] ;  /* 0x0000002e022e2981 */ /* 0x020364000c1e1900 */
[----:B-1----:R-:W2:Y:S02]  /*5be0*/  @!P2 LDC R46, c[0x0][0x8a0] ;  /* 0x00022800ff2eab82 */ /* 0x002ea40000000800 */
.L_x_104:
[----:B-----5:R-:W-:Y:S01]  /*5bf0*/  ISETP.NE.AND P2, PT, R50, RZ, PT ;  /* 0x000000ff3200720c */ /* 0x020fe20003f45270 */
[----:B------:R-:W-:Y:S01]  /*5c00*/  BSSY B1, `(.L_x_105) ;  /* 0x0000040000017945 */ /* 0x000fe20003800000 */
[----:B------:R-:W-:Y:S01]  /*5c10*/  SEL R7, RZ, 0xffffffff, P3 ;  /* 0xffffffffff077807 */ /* 0x000fe20001800000 */
[----:B------:R-:W-:Y:S01]  /*5c20*/  IMAD.MOV.U32 R55, RZ, RZ, 0x1 ;  /* 0x00000001ff377424 */ /* 0x000fe200078e00ff */
[----:B------:R-:W-:Y:S01]  /*5c30*/  LOP3.LUT P3, RZ, R91, 0xff, RZ, 0xc0, !PT ;  /* 0x000000ff5bff7812 */ /* 0x000fe2000786c0ff */
[----:B------:R-:W-:Y:S01]  /*5c40*/  IMAD R48, R44, 0x40, R47 ;  /* 0x000000402c307824 */ /* 0x000fe200078e022f */
[----:B------:R-:W-:Y:S02]  /*5c50*/  @P1 SEL R0, RZ, 0xffffffff, P2 ;  /* 0xffffffffff001807 */ /* 0x000fe40001000000 */
[----:B------:R-:W-:Y:S02]  /*5c60*/  CS2R R62, SRZ ;  /* 0x00000000003e7805 */ /* 0x000fe4000001ff00 */
[----:B------:R-:W-:Y:S02]  /*5c70*/  LEA R3, R104, UR49, 0x3 ;  /* 0x0000003168037c11 */ /* 0x000fe4000f8e18ff */
[----:B------:R-:W-:Y:S02]  /*5c80*/  CS2R R60, SRZ ;  /* 0x00000000003c7805 */ /* 0x000fe4000001ff00 */
[----:B------:R-:W-:Y:S02]  /*5c90*/  @P0 SEL R0, R7, R0, !P3 ;  /* 0x0000000007000207 */ /* 0x000fe40005800000 */
[----:B------:R-:W-:Y:S02]  /*5ca0*/  CS2R R58, SRZ ;  /* 0x00000000003a7805 */ /* 0x000fe4000001ff00 */
[----:B------:R-:W-:Y:S02]  /*5cb0*/  LEA R110, R44, UR49, 0x3 ;  /* 0x000000312c6e7c11 */ /* 0x000fe4000f8e18ff */
[----:B------:R-:W-:Y:S02]  /*5cc0*/  CS2R R56, SRZ ;  /* 0x0000000000387805 */ /* 0x000fe4000001ff00 */
[----:B------:R-:W-:Y:S02]  /*5cd0*/  @P1 LOP3.LUT R0, R0, 0x1, RZ, 0xc0, !PT ;  /* 0x0000000100001812 */ /* 0x000fe400078ec0ff */
[----:B------:R-:W-:Y:S02]  /*5ce0*/  SHF.L.U32 R5, R106, 0x1f, RZ ;  /* 0x0000001f6a057819 */ /* 0x000fe400000006ff */
[----:B------:R-:W-:Y:S02]  /*5cf0*/  ISETP.NE.U32.OR P5, PT, R0, 0x1, !P1 ;  /* 0x000000010000780c */ /* 0x000fe40004fa5470 */
[----:B------:R-:W-:Y:S02]  /*5d00*/  SEL R0, RZ, 0xffffffff, P2 ;  /* 0xffffffffff007807 */ /* 0x000fe40001000000 */
[----:B------:R-:W-:Y:S02]  /*5d10*/  PLOP3.LUT P2, PT, PT, PT, UP1, 0x80, 0x8 ;  /* 0x000000000008781c */ /* 0x000fe40003f4f018 */
[----:B------:R-:W-:Y:S07]  /*5d20*/  P2R R64, PR, RZ, 0x20 ;  /* 0x00000020ff407803 */ /* 0x000fee0000000000 */
[----:B------:R-:W-:Y:S04]  /*5d30*/  @P5 SHF.L.U32 R2, R99, 0x1f, RZ ;  /* 0x0000001f63025819 */ /* 0x000fe800000006ff */
[----:B------:R-:W1:Y:S01]  /*5d40*/  @P5 SYNCS.PHASECHK.TRANS64.TRYWAIT P1, [R3+URZ+0x50], R2 ;  /* 0x00005002030055a7 */ /* 0x000e6200080211ff */
[----:B------:R-:W-:Y:S04]  /*5d50*/  @P2 SEL R0, R7, R0, !P3 ;  /* 0x0000000007002207 */ /* 0x000fe80005800000 */
[----:B------:R-:W-:Y:S04]  /*5d60*/  LOP3.LUT R0, R0, 0x1, RZ, 0xc0, !PT ;  /* 0x0000000100007812 */ /* 0x000fe800078ec0ff */
[----:B------:R-:W-:Y:S04]  /*5d70*/  ISETP.NE.U32.AND P4, PT, R0, 0x1, PT ;  /* 0x000000010000780c */ /* 0x000fe80003f85070 */
[----:B------:R-:W-:Y:S01]  /*5d80*/  P2R R72, PR, RZ, 0x10 ;  /* 0x00000010ff487803 */ /* 0x000fe20000000000 */
[----:B------:R3:W4:Y:S01]  /*5d90*/  SYNCS.PHASECHK.TRANS64.TRYWAIT P0, [R110+URZ+0xa0], R5 ;  /* 0x0000a0056e0075a7 */ /* 0x00072200080011ff */
[----:B-1----:R-:W-:Y:S01]  /*5da0*/  @P5 SEL R55, RZ, 0x1, !P1 ;  /* 0x00000001ff375807 */ /* 0x002fe20004800000 */
[----:B---3--:R-:W-:Y:S06]  /*5db0*/  @!P5 BRA `(.L_x_106) ;  /* 0x000000000090d947 */ /* 0x008fec0003800000 */
[----:B------:R-:W-:Y:S01]  /*5dc0*/  @P4 IMAD R4, R104, 0x1000, R95 ;  /* 0x0000100068044824 */ /* 0x000fe200078e025f */
[----:B------:R-:W-:Y:S01]  /*5dd0*/  LOP3.LUT P5, RZ, R96, 0x80, RZ, 0xc0, !PT ;  /* 0x0000008060ff7812 */ /* 0x000fe200078ac0ff */
[----:B------:R-:W-:Y:S01]  /*5de0*/  BSSY B0, `(.L_x_107) ;  /* 0x000000f000007945 */ /* 0x000fe20003800000 */
[----:B------:R-:W-:Y:S01]  /*5df0*/  ISETP.NE.AND P2, PT, R55, RZ, PT ;  /* 0x000000ff3700720c */ /* 0x000fe20003f45270 */
[----:B------:R-:W-:Y:S01]  /*5e00*/  @P4 VIADD R0, R4, UR49 ;  /* 0x0000003104004c36 */ /* 0x000fe20008000000 */
[----:B------:R-:W-:Y:S02]  /*5e10*/  PLOP3.LUT P1, PT, PT, PT, PT, 0x8, 0x80 ;  /* 0x000000000080781c */ /* 0x000fe40003f2e170 */
[----:B------:R-:W-:Y:S02]  /*5e20*/  CS2R R58, SRZ ;  /* 0x00000000003a7805 */ /* 0x000fe4000001ff00 */
[----:B------:R-:W-:Y:S01]  /*5e30*/  @P4 PLOP3.LUT P1, PT, P5, PT, PT, 0x80, 0x8 ;  /* 0x000000000008481c */ /* 0x000fe20002f2f070 */
[C---:B------:R-:W-:Y:S01]  /*5e40*/  @P4 VIADD R2, R0.reuse, 0x10 ;  /* 0x0000001000024836 */ /* 0x040fe20000000000 */
[----:B------:R-:W-:Y:S02]  /*5e50*/  CS2R R56, SRZ ;  /* 0x0000000000387805 */ /* 0x000fe4000001ff00 */
[----:B------:R-:W-:Y:S02]  /*5e60*/  CS2R R62, SRZ ;  /* 0x00000000003e7805 */ /* 0x000fe4000001ff00 */
[----:B------:R-:W-:Y:S07]  /*5e70*/  CS2R R60, SRZ ;  /* 0x00000000003c7805 */ /* 0x000fee000001ff00 */
[----:B------:R-:W-:Y:S01]  /*5e80*/  @P1 VIADD R2, R0, 0xfffffff0 ;  /* 0xfffffff000021836 */ /* 0x000fe20000000000 */
[----:B------:R-:W-:Y:S06]  /*5e90*/  @P2 BRA `(.L_x_108) ;  /* 0x00000000000c2947 */ /* 0x000fec0003800000 */
[----:B------:R-:W-:Y:S04]  /*5ea0*/  SHF.L.U32 R0, R99, 0x1f, RZ ;  /* 0x0000001f63007819 */ /* 0x000fe800000006ff */
[----:B------:R-:W1:Y:S02]  /*5eb0*/  SYNCS.PHASECHK.TRANS64.TRYWAIT P1, [R3+URZ+0x50], R0 ;  /* 0x00005000030075a7 */ /* 0x000e6400080211ff */
[----:B-1----:R-:W-:Y:S05]  /*5ec0*/  @!P1 BRA `(.L_x_109) ;  /* 0x00000024009c9947 */ /* 0x002fea0003800000 */
.L_x_108:
[----:B------:R-:W-:Y:S05]  /*5ed0*/  BSYNC B0 ;  /* 0x0000000000007941 */ /* 0x000fea0003800000 */
.L_x_107:
[----:B------:R-:W-:Y:S01]  /*5ee0*/  ISETP.NE.AND P1, PT, R72, RZ, PT ;  /* 0x000000ff4800720c */ /* 0x000fe20003f25270 */
[----:B-1----:R-:W-:Y:S02]  /*5ef0*/  VIADD R3, R3, 0x60 ;  /* 0x0000006003037836 */ /* 0x002fe40000000000 */
[----:B------:R-:W-:Y:S02]  /*5f00*/  IMAD.U32 R0, RZ, RZ, UR37 ;  /* 0x00000025ff007e24 */ /* 0x000fe4000f8e00ff */
[----:B------:R-:W-:Y:S03]  /*5f10*/  VIADD R104, R104, 0x1 ;  /* 0x0000000168687836 */ /* 0x000fe60000000000 */
[----:B------:R-:W-:Y:S05]  /*5f20*/  PRMT R0, R0, 0x654, R3 ;  /* 0x0000065400007816 */ /* 0x000fea0000000003 */
[----:B------:R1:W3:Y:S04]  /*5f30*/  @P1 LDS.128 R56, [R4+UR49+0x200] ;  /* 0x0002003104381984 */ /* 0x0002e80008000c00 */
[----:B------:R1:W1:Y:S01]  /*5f40*/  @P1 LDS.128 R60, [R2+0x200] ;  /* 0x00020000023c1984 */ /* 0x0002620000000c00 */
[C---:B------:R-:W-:Y:S01]  /*5f50*/  ISETP.NE.AND P1, PT, R104.reuse, 0x2, PT ;  /* 0x000000026800780c */ /* 0x040fe20003f25270 */
[----:B------:R-:W-:Y:S01]  /*5f60*/  @!PT LDS RZ, [RZ] ;  /* 0x00000000fffff984 */ /* 0x000fe20000000800 */
[----:B------:R-:W-:Y:S01]  /*5f70*/  @!PT LDS RZ, [RZ] ;  /* 0x00000000fffff984 */ /* 0x000fe20000000800 */
[----:B------:R-:W-:Y:S01]  /*5f80*/  @!PT LDS RZ, [RZ] ;  /* 0x00000000fffff984 */ /* 0x000fe20000000800 */
[----:B------:R-:W-:Y:S01]  /*5f90*/  @!PT LDS RZ, [RZ] ;  /* 0x00000000fffff984 */ /* 0x000fe20000000800 */
[----:B------:R5:W-:Y:S06]  /*5fa0*/  MEMBAR.ALL.CTA ;  /* 0x0000000000007992 */ /* 0x000bec0000008000 */
[----:B-----5:R-:W5:Y:S01]  /*5fb0*/  FENCE.VIEW.ASYNC.S ;  /* 0x00000000000073c6 */ /* 0x020f620000000000 */
[----:B------:R-:W-:Y:S01]  /*5fc0*/  SEL R104, R104, RZ, P1 ;  /* 0x000000ff68687207 */ /* 0x000fe20000800000 */
[----:B-----5:R5:W-:Y:S02]  /*5fd0*/  SYNCS.ARRIVE.TRANS64.RED.A1T0 RZ, [R0+URZ], RZ ;  /* 0x000000ff00ff79a7 */ /* 0x020be400081004ff */
[----:B-----5:R-:W-:Y:S04]  /*5fe0*/  SEL R0, RZ, 0x1, P1 ;  /* 0x00000001ff007807 */ /* 0x020fe80000800000 */
[----:B---3--:R-:W-:Y:S02]  /*5ff0*/  LOP3.LUT R99, R99, R0, RZ, 0x3c, !PT ;  /* 0x0000000063637212 */ /* 0x008fe400078e3cff */
.L_x_106:
[----:B------:R-:W-:Y:S05]  /*6000*/  BSYNC B1 ;  /* 0x0000000000017941 */ /* 0x000fea0003800000 */
.L_x_105:
[----:B------:R-:W-:Y:S04]  /*6010*/  SHF.R.U32.HI R0, RZ, 0x15, R48 ;  /* 0x00000015ff007819 */ /* 0x000fe80000011630 */
[----:B------:R-:W-:Y:S01]  /*6020*/  LOP3.LUT P1, RZ, R0, 0x3, R97, 0x48, !PT ;  /* 0x0000000300ff7812 */ /* 0x000fe20007824861 */
[----:B------:R-:W-:Y:S01]  /*6030*/  @!UPT UIADD3 URZ, UPT, UPT, URZ, URZ, URZ ;  /* 0x000000fffffff290 */ /* 0x000fe2000fffe0ff */
[----:B----4-:R-:W-:Y:S11]  /*6040*/  @P0 BRA `(.L_x_110) ;  /* 0x0000000000080947 */ /* 0x010ff60003800000 */
[----:B------:R-:W3:Y:S02]  /*6050*/  SYNCS.PHASECHK.TRANS64.TRYWAIT P0, [R110+URZ+0xa0], R5 ;  /* 0x0000a0056e0075a7 */ /* 0x000ee400080011ff */
[----:B---3--:R-:W-:Y:S05]  /*6060*/  @!P0 BRA `(.L_x_111) ;  /* 0x0000002400488947 */ /* 0x008fea0003800000 */
.L_x_110:
[----:B------:R-:W-:Y:S05]  /*6070*/  @!P1 BRA `(.L_x_112) ;  /* 0x0000000000409947 */ /* 0x000fea0003800000 */
[----:B------:R-:W3:Y:S01]  /*6080*/  LDCU.64 UR8, c[0x4][0x70] ;  /* 0x01000e00ff0877ac */ /* 0x000ee20008000a00 */
[----:B------:R-:W-:Y:S01]  /*6090*/  MOV R3, 0x0 ;  /* 0x0000000000037802 */ /* 0x000fe20000000f00 */
[----:B------:R-:W-:Y:S02]  /*60a0*/  HFMA2 R12, -RZ, RZ, 0, 5.9604644775390625e-08 ;  /* 0x00000001ff0c7431 */ /* 0x000fe400000001ff */
[----:B------:R-:W-:Y:S02]  /*60b0*/  IMAD.MOV.U32 R8, RZ, RZ, 0x192 ;  /* 0x00000192ff087424 */ /* 0x000fe400078e00ff */
[----:B------:R-:W-:Y:S01]  /*60c0*/  IMAD.MOV.U32 R13, RZ, RZ, RZ ;  /* 0x000000ffff0d7224 */ /* 0x000fe200078e00ff */
[----:B------:R-:W4:Y:S01]  /*60d0*/  LDCU.64 UR6, c[0x4][0x78] ;  /* 0x01000f00ff0677ac */ /* 0x000f220008000a00 */
[----:B-1----:R-:W1:Y:S01]  /*60e0*/  LDC.64 R2, c[0x4][R3] ;  /* 0x0100000003027b82 */ /* 0x002e620000000a00 */
[----:B------:R-:W5:Y:S01]  /*60f0*/  LDCU.64 UR4, c[0x4][0x10] ;  /* 0x01000200ff0477ac */ /* 0x000f620008000a00 */
[----:B---3--:R-:W-:Y:S01]  /*6100*/  MOV R5, UR9 ;  /* 0x0000000900057c02 */ /* 0x008fe20008000f00 */
[----:B------:R-:W-:Y:S01]  /*6110*/  IMAD.U32 R4, RZ, RZ, UR8 ;  /* 0x00000008ff047e24 */ /* 0x000fe2000f8e00ff */
[----:B----4-:R-:W-:Y:S01]  /*6120*/  MOV R7, UR7 ;  /* 0x0000000700077c02 */ /* 0x010fe20008000f00 */
[----:B------:R-:W-:Y:S01]  /*6130*/  IMAD.U32 R6, RZ, RZ, UR6 ;  /* 0x00000006ff067e24 */ /* 0x000fe2000f8e00ff */
[----:B-----5:R-:W-:Y:S01]  /*6140*/  MOV R11, UR5 ;  /* 0x00000005000b7c02 */ /* 0x020fe20008000f00 */
[----:B------:R-:W-:Y:S02]  /*6150*/  IMAD.U32 R10, RZ, RZ, UR4 ;  /* 0x00000004ff0a7e24 */ /* 0x000fe4000f8e00ff */
[----:B------:R-:W-:Y:S07]  /*6160*/  LEPC R20, `(.L_x_112) ;  /* 0x000000001014794e */ /* 0x000fee0000000000 */
[----:B-12---:R-:W-:Y:S05]  /*6170*/  CALL.ABS.NOINC R2 ;  /* 0x0000000002007343 */ /* 0x006fea0003c00000 */
.L_x_112:
[----:B------:R-:W-:Y:S05]  /*6180*/  WARPSYNC.ALL ;  /* 0x0000000000007948 */ /* 0x000fea0003800000 */
[----:B------:R-:W-:Y:S01]  /*6190*/  R2UR UR4, R48 ;  /* 0x00000000300472ca */ /* 0x000fe200000e0000 */
[----:B------:R-:W-:Y:S01]  /*61a0*/  HFMA2 R70, -RZ, RZ, 0, 9.5367431640625e-07 ;  /* 0x00000010ff467431 */ /* 0x000fe200000001ff */
[C---:B------:R-:W-:Y:S01]  /*61b0*/  PRMT R49, R56.reuse, 0x8880, RZ ;  /* 0x0000888038317816 */ /* 0x040fe200000000ff */
[----:B------:R-:W-:Y:S01]  /*61c0*/  BSSY.RECONVERGENT B0, `(.L_x_113) ;  /* 0x00000a4000007945 */ /* 0x000fe20003800200 */
[C---:B------:R-:W-:Y:S02]  /*61d0*/  SHF.L.U32 R51, R56.reuse, 0x10, RZ ;  /* 0x0000001038337819 */ /* 0x040fe400000006ff */
[----:B------:R-:W-:Y:S02]  /*61e0*/  SHF.L.U32 R52, R56, 0x8, RZ ;  /* 0x0000000838347819 */ /* 0x000fe400000006ff */
[----:B------:R-:W-:Y:S02]  /*61f0*/  SHF.R.S32.HI R51, RZ, 0x18, R51 ;  /* 0x00000018ff337819 */ /* 0x000fe40000011433 */
[----:B------:R-:W-:Y:S02]  /*6200*/  PRMT R53, R57, 0x8880, RZ ;  /* 0x0000888039357816 */ /* 0x000fe400000000ff */
[----:B------:R-:W-:Y:S01]  /*6210*/  ISETP.NE.AND P6, PT, R64, RZ, PT ;  /* 0x000000ff4000720c */ /* 0x000fe20003fc5270 */
[----:B-1-3--:R-:W2:Y:S01]  /*6220*/  LDTM.x32 R4, tmem[UR4] ;  /* 0x00000004000479ee */ /* 0x00aea200082c0000 */
[----:B------:R-:W-:Y:S02]  /*6230*/  IADD3 R73, PT, PT, R95, UR49, RZ ;  /* 0x000000315f497c10 */ /* 0x000fe4000fffe0ff */
[----:B------:R-:W-:Y:S02]  /*6240*/  LOP3.LUT P5, RZ, R96, 0x80, RZ, 0xc0, !PT ;  /* 0x0000008060ff7812 */ /* 0x000fe400078ac0ff */
[----:B------:R-:W-:Y:S02]  /*6250*/  PRMT R54, R59, 0x8880, RZ ;  /* 0x000088803b367816 */ /* 0x000fe400000000ff */
[----:B------:R-:W-:Y:S02]  /*6260*/  SEL R74, R70, 0xfffffff0, !P5 ;  /* 0xfffffff0464a7807 */ /* 0x000fe40006800000 */
[----:B------:R-:W-:Y:S02]  /*6270*/  ISETP.NE.AND P0, PT, R108, RZ, PT ;  /* 0x000000ff6c00720c */ /* 0x000fe40003f05270 */
[----:B------:R-:W-:Y:S01]  /*6280*/  IADD3 R112, PT, PT, R73, R74, RZ ;  /* 0x0000004a49707210 */ /* 0x000fe20007ffe0ff */
[C---:B--2---:R-:W-:Y:S02]  /*6290*/  IMAD R0, R46.reuse, R4, RZ ;  /* 0x000000042e007224 */ /* 0x044fe400078e02ff */
[C---:B------:R-:W-:Y:S02]  /*62a0*/  IMAD R2, R46.reuse, R5, RZ ;  /* 0x000000052e027224 */ /* 0x040fe400078e02ff */
[----:B------:R-:W-:Y:S01]  /*62b0*/  IMAD R0, R49, R50, R0 ;  /* 0x0000003231007224 */ /* 0x000fe200078e0200 */
[----:B------:R-:W-:Y:S01]  /*62c0*/  SHF.R.S32.HI R49, RZ, 0x18, R52 ;  /* 0x00000018ff317819 */ /* 0x000fe20000011434 */
[C---:B------:R-:W-:Y:S02]  /*62d0*/  IMAD R3, R46.reuse, R6, RZ ;  /* 0x000000062e037224 */ /* 0x040fe400078e02ff */
[-C--:B------:R-:W-:Y:S01]  /*62e0*/  IMAD R2, R51, R50.reuse, R2 ;  /* 0x0000003233027224 */ /* 0x080fe200078e0202 */
[----:B------:R-:W-:Y:S01]  /*62f0*/  SHF.R.S32.HI R51, RZ, 0x18, R56 ;  /* 0x00000018ff337819 */ /* 0x000fe20000011438 */
[C---:B------:R-:W-:Y:S02]  /*6300*/  IMAD R7, R46.reuse, R7, RZ ;  /* 0x000000072e077224 */ /* 0x040fe400078e02ff */
[----:B------:R-:W-:Y:S01]  /*6310*/  IMAD R3, R49, R50, R3 ;  /* 0x0000003231037224 */ /* 0x000fe200078e0203 */
[----:B------:R-:W-:Y:S01]  /*6320*/  MOV R49, R53 ;  /* 0x0000003500317202 */ /* 0x000fe20000000f00 */
[C---:B------:R-:W-:Y:S01]  /*6330*/  IMAD.U32 R52, R57.reuse, 0x10000, RZ ;  /* 0x0001000039347824 */ /* 0x040fe200078e00ff */
[----:B------:R-:W-:Y:S01]  /*6340*/  SHF.L.U32 R53, R57, 0x8, RZ ;  /* 0x0000000839357819 */ /* 0x000fe200000006ff */
[C---:B------:R-:W-:Y:S02]  /*6350*/  IMAD R4, R46.reuse, R8, RZ ;  /* 0x000000082e047224 */ /* 0x040fe400078e02ff */
[-C--:B------:R-:W-:Y:S01]  /*6360*/  IMAD R7, R51, R50.reuse, R7 ;  /* 0x0000003233077224 */ /* 0x080fe200078e0207 */
[----:B------:R-:W-:Y:S01]  /*6370*/  SHF.R.S32.HI R51, RZ, 0x18, R52 ;  /* 0x00000018ff337819 */ /* 0x000fe20000011434 */
[C---:B------:R-:W-:Y:S01]  /*6380*/  IMAD R5, R46.reuse, R9, RZ ;  /* 0x000000092e057224 */ /* 0x040fe200078e02ff */
[----:B------:R-:W-:Y:S01]  /*6390*/  SHF.R.S32.HI R52, RZ, 0x18, R57 ;  /* 0x00000018ff347819 */ /* 0x000fe20000011439 */
[----:B------:R-:W-:Y:S01]  /*63a0*/  IMAD R4, R49, R50, R4 ;  /* 0x0000003231047224 */ /* 0x000fe200078e0204 */
[----:B------:R-:W-:Y:S01]  /*63b0*/  SHF.R.S32.HI R49, RZ, 0x18, R53 ;  /* 0x00000018ff317819 */ /* 0x000fe20000011435 */
[----:B------:R-:W-:Y:S01]  /*63c0*/  IMAD R6, R46, R10, RZ ;  /* 0x0000000a2e067224 */ /* 0x000fe200078e02ff */
[----:B------:R-:W-:Y:S01]  /*63d0*/  PRMT R53, R58, 0x8880, RZ ;  /* 0x000088803a357816 */ /* 0x000fe200000000ff */
[----:B------:R-:W-:Y:S01]  /*63e0*/  IMAD R11, R46, R11, RZ ;  /* 0x0000000b2e0b7224 */ /* 0x000fe200078e02ff */
[----:B------:R-:W-:Y:S01]  /*63f0*/  I2IP.S8.S32.SAT R65, R7, R3, RZ ;  /* 0x0000000307417239 */ /* 0x000fe200000014ff */
[----:B------:R-:W-:Y:S02]  /*6400*/  IMAD R5, R51, R50, R5 ;  /* 0x0000003233057224 */ /* 0x000fe400078e0205 */
[----:B------:R-:W-:Y:S01]  /*6410*/  IMAD.U32 R51, R58, 0x10000, RZ ;  /* 0x000100003a337824 */ /* 0x000fe200078e00ff */
[----:B------:R-:W-:Y:S01]  /*6420*/  I2IP.S8.S32.SAT R64, R2, R0, R65 ;  /* 0x0000000002407239 */ /* 0x000fe20000001441 */
[----:B------:R-:W-:Y:S01]  /*6430*/  IMAD R6, R49, R50, R6 ;  /* 0x0000003231067224 */ /* 0x000fe200078e0206 */
[----:B------:R-:W-:Y:S01]  /*6440*/  MOV R49, R53 ;  /* 0x0000003500317202 */ /* 0x000fe20000000f00 */
[----:B------:R-:W-:Y:S01]  /*6450*/  IMAD R8, R46, R12, RZ ;  /* 0x0000000c2e087224 */ /* 0x000fe200078e02ff */
[----:B------:R-:W-:Y:S01]  /*6460*/  SHF.R.S32.HI R51, RZ, 0x18, R51 ;  /* 0x00000018ff337819 */ /* 0x000fe20000011433 */
[-C--:B------:R-:W-:Y:S01]  /*6470*/  IMAD R11, R52, R50.reuse, R11 ;  /* 0x00000032340b7224 */ /* 0x080fe200078e020b */
[----:B------:R-:W-:Y:S01]  /*6480*/  SHF.L.U32 R52, R58, 0x8, RZ ;  /* 0x000000083a347819 */ /* 0x000fe200000006ff */
[C---:B------:R-:W-:Y:S01]  /*6490*/  IMAD R9, R46.reuse, R13, RZ ;  /* 0x0000000d2e097224 */ /* 0x040fe200078e02ff */
[----:B------:R-:W-:Y:S01]  /*64a0*/  SHF.L.U32 R53, R59, 0x8, RZ ;  /* 0x000000083b357819 */ /* 0x000fe200000006ff */
[----:B------:R-:W-:Y:S01]  /*64b0*/  IMAD R8, R49, R50, R8 ;  /* 0x0000003231087224 */ /* 0x000fe200078e0208 */
[----:B------:R-:W-:Y:S01]  /*64c0*/  SHF.R.S32.HI R49, RZ, 0x18, R52 ;  /* 0x00000018ff317819 */ /* 0x000fe20000011434 */
[C---:B------:R-:W-:Y:S01]  /*64d0*/  IMAD R10, R46.reuse, R14, RZ ;  /* 0x0000000e2e0a7224 */ /* 0x040fe200078e02ff */
[----:B------:R-:W-:Y:S01]  /*64e0*/  I2IP.S8.S32.SAT R65, R11, R6, RZ ;  /* 0x000000060b417239 */ /* 0x000fe200000014ff */
[----:B------:R-:W-:Y:S01]  /*64f0*/  IMAD R9, R51, R50, R9 ;  /* 0x0000003233097224 */ /* 0x000fe200078e0209 */
[----:B------:R-:W-:Y:S01]  /*6500*/  SHF.R.S32.HI R51, RZ, 0x18, R58 ;  /* 0x00000018ff337819 */ /* 0x000fe2000001143a */
[----:B------:R-:W-:Y:S01]  /*6510*/  IMAD.U32 R52, R59, 0x10000, RZ ;  /* 0x000100003b347824 */ /* 0x000fe200078e00ff */
[----:B------:R-:W-:Y:S01]  /*6520*/  I2IP.S8.S32.SAT R65, R5, R4, R65 ;  /* 0x0000000405417239 */ /* 0x000fe20000001441 */
[C---:B------:R-:W-:Y:S01]  /*6530*/  IMAD R15, R46.reuse, R15, RZ ;  /* 0x0000000f2e0f7224 */ /* 0x040fe200078e02ff */
[----:B------:R-:W-:Y:S01]  /*6540*/  SHF.R.S32.HI R53, RZ, 0x18, R53 ;  /* 0x00000018ff357819 */ /* 0x000fe20000011435 */
[----:B------:R-:W-:Y:S01]  /*6550*/  IMAD R10, R49, R50, R10 ;  /* 0x00000032310a7224 */ /* 0x000fe200078e020a */
[----:B------:R-:W-:Y:S01]  /*6560*/  MOV R49, R54 ;  /* 0x0000003600317202 */ /* 0x000fe20000000f00 */
[C---:B------:R-:W-:Y:S01]  /*6570*/  IMAD R12, R46.reuse, R16, RZ ;  /* 0x000000102e0c7224 */ /* 0x040fe200078e02ff */
[----:B------:R-:W-:Y:S01]  /*6580*/  SHF.R.S32.HI R52, RZ, 0x18, R52 ;  /* 0x00000018ff347819 */ /* 0x000fe20000011434 */
[C---:B------:R-:W-:Y:S02]  /*6590*/  IMAD R13, R46.reuse, R17, RZ ;  /* 0x000000112e0d7224 */ /* 0x040fe400078e02ff */
[----:B------:R-:W-:Y:S01]  /*65a0*/  IMAD R15, R51, R50, R15 ;  /* 0x00000032330f7224 */ /* 0x000fe200078e020f */
[----:B------:R-:W-:Y:S01]  /*65b0*/  SHF.R.S32.HI R51, RZ, 0x18, R59 ;  /* 0x00000018ff337819 */ /* 0x000fe2000001143b */
[C---:B------:R-:W-:Y:S02]  /*65c0*/  IMAD R14, R46.reuse, R18, RZ ;  /* 0x000000122e0e7224 */ /* 0x040fe400078e02ff */
[----:B------:R-:W-:Y:S01]  /*65d0*/  IMAD R12, R49, R50, R12 ;  /* 0x00000032310c7224 */ /* 0x000fe200078e020c */
[----:B------:R-:W-:Y:S01]  /*65e0*/  I2IP.S8.S32.SAT R66, R15, R10, RZ ;  /* 0x0000000a0f427239 */ /* 0x000fe200000014ff */
[----:B------:R-:W-:Y:S01]  /*65f0*/  IMAD R19, R46, R19, RZ ;  /* 0x000000132e137224 */ /* 0x000fe200078e02ff */
[----:B------:R-:W-:Y:S01]  /*6600*/  PRMT R49, R60, 0x8880, RZ ;  /* 0x000088803c317816 */ /* 0x000fe200000000ff */
[----:B------:R-:W-:Y:S01]  /*6610*/  IMAD R13, R52, R50, R13 ;  /* 0x00000032340d7224 */ /* 0x000fe200078e020d */
[----:B------:R-:W-:Y:S01]  /*6620*/  I2IP.S8.S32.SAT R66, R9, R8, R66 ;  /* 0x0000000809427239 */ /* 0x000fe20000001442 */
[-C--:B------:R-:W-:Y:S01]  /*6630*/  IMAD R14, R53, R50.reuse, R14 ;  /* 0x00000032350e7224 */ /* 0x080fe200078e020e */
[----:B------:R-:W-:Y:S01]  /*6640*/  PRMT R53, R61, 0x8880, RZ ;  /* 0x000088803d357816 */ /* 0x000fe200000000ff */
[----:B------:R-:W-:Y:S01]  /*6650*/  IMAD R19, R51, R50, R19 ;  /* 0x0000003233137224 */ /* 0x000fe200078e0213 */
[----:B------:R-:W-:Y:S01]  /*6660*/  SHF.L.U32 R52, R61, 0x10, RZ ;  /* 0x000000103d347819 */ /* 0x000fe200000006ff */
[----:B------:R-:W-:Y:S02]  /*6670*/  IMAD R16, R46, R20, RZ ;  /* 0x000000142e107224 */ /* 0x000fe400078e02ff */
[C---:B------:R-:W-:Y:S01]  /*6680*/  IMAD.U32 R51, R60.reuse, 0x10000, RZ ;  /* 0x000100003c337824 */ /* 0x040fe200078e00ff */
[----:B------:R-:W-:Y:S01]  /*6690*/  I2IP.S8.S32.SAT R67, R19, R14, RZ ;  /* 0x0000000e13437239 */ /* 0x000fe200000014ff */
[----:B------:R-:W-:Y:S01]  /*66a0*/  IMAD R16, R49, R50, R16 ;  /* 0x0000003231107224 */ /* 0x000fe200078e0210 */
[----:B------:R-:W-:Y:S01]  /*66b0*/  SHF.L.U32 R49, R60, 0x8, RZ ;  /* 0x000000083c317819 */ /* 0x000fe200000006ff */
[C---:B------:R-:W-:Y:S01]  /*66c0*/  IMAD R17, R46.reuse, R21, RZ ;  /* 0x000000152e117224 */ /* 0x040fe200078e02ff */
[----:B------:R-:W-:Y:S01]  /*66d0*/  SHF.R.S32.HI R51, RZ, 0x18, R51 ;  /* 0x00000018ff337819 */ /* 0x000fe20000011433 */
[C---:B------:R-:W-:Y:S01]  /*66e0*/  IMAD R18, R46.reuse, R22, RZ ;  /* 0x000000162e127224 */ /* 0x040fe200078e02ff */
[----:B------:R-:W-:Y:S01]  /*66f0*/  SHF.R.S32.HI R49, RZ, 0x18, R49 ;  /* 0x00000018ff317819 */ /* 0x000fe20000011431 */
[C---:B------:R-:W-:Y:S01]  /*6700*/  IMAD R23, R46.reuse, R23, RZ ;  /* 0x000000172e177224 */ /* 0x040fe200078e02ff */
[----:B------:R-:W-:Y:S01]  /*6710*/  I2IP.S8.S32.SAT R67, R13, R12, R67 ;  /* 0x0000000c0d437239 */ /* 0x000fe20000001443 */
[----:B------:R-:W-:Y:S01]  /*6720*/  IMAD R17, R51, R50, R17 ;  /* 0x0000003233117224 */ /* 0x000fe200078e0211 */
[----:B------:R-:W-:Y:S01]  /*6730*/  SHF.R.S32.HI R51, RZ, 0x18, R60 ;  /* 0x00000018ff337819 */ /* 0x000fe2000001143c */
[----:B------:R-:W-:Y:S01]  /*6740*/  IMAD.SHL.U32 R54, R61, 0x100, RZ ;  /* 0x000001003d367824 */ /* 0x000fe200078e00ff */
[----:B------:R-:W-:Y:S01]  /*6750*/  SHF.R.S32.HI R52, RZ, 0x18, R52 ;  /* 0x00000018ff347819 */ /* 0x000fe20000011434 */
[C---:B------:R-:W-:Y:S01]  /*6760*/  IMAD R20, R46.reuse, R24, RZ ;  /* 0x000000182e147224 */ /* 0x040fe200078e02ff */
[----:B------:R1:W-:Y:S01]  /*6770*/  STS.128 [R95+UR49+0x2200], R64 ;  /* 0x002200405f007988 */ /* 0x0003e20008000c31 */
[-C--:B------:R-:W-:Y:S01]  /*6780*/  IMAD R18, R49, R50.reuse, R18 ;  /* 0x0000003231127224 */ /* 0x080fe200078e0212 */
[----:B------:R-:W-:Y:S01]  /*6790*/  SHF.R.S32.HI R49, RZ, 0x18, R54 ;  /* 0x00000018ff317819 */ /* 0x000fe20000011436 */
[C---:B------:R-:W-:Y:S01]  /*67a0*/  IMAD R21, R46.reuse, R25, RZ ;  /* 0x000000192e157224 */ /* 0x040fe200078e02ff */
[----:B------:R-:W-:Y:S01]  /*67b0*/  SHF.R.S32.HI R54, RZ, 0x18, R63 ;  /* 0x00000018ff367819 */ /* 0x000fe2000001143f */
[----:B------:R-:W-:Y:S01]  /*67c0*/  IMAD R23, R51, R50, R23 ;  /* 0x0000003233177224 */ /* 0x000fe200078e0217 */
[----:B------:R-:W-:Y:S01]  /*67d0*/  SHF.R.S32.HI R51, RZ, 0x18, R61 ;  /* 0x00000018ff337819 */ /* 0x000fe2000001143d */
[C---:B------:R-:W-:Y:S02]  /*67e0*/  IMAD R22, R46.reuse, R26, RZ ;  /* 0x0000001a2e167224 */ /* 0x040fe400078e02ff */
[----:B------:R-:W-:Y:S01]  /*67f0*/  IMAD R20, R53, R50, R20 ;  /* 0x0000003235147224 */ /* 0x000fe200078e0214 */
[----:B------:R-:W-:Y:S01]  /*6800*/  I2IP.S8.S32.SAT R68, R23, R18, RZ ;  /* 0x0000001217447239 */ /* 0x000fe200000014ff */
[----:B------:R-:W-:Y:S01]  /*6810*/  IMAD R27, R46, R27, RZ ;  /* 0x0000001b2e1b7224 */ /* 0x000fe200078e02ff */
[----:B------:R-:W-:Y:S01]  /*6820*/  SHF.L.U32 R53, R62, 0x8, RZ ;  /* 0x000000083e357819 */ /* 0x000fe200000006ff */
[-C--:B------:R-:W-:Y:S01]  /*6830*/  IMAD R21, R52, R50.reuse, R21 ;  /* 0x0000003234157224 */ /* 0x080fe200078e0215 */
[C---:B------:R-:W-:Y:S01]  /*6840*/  SHF.L.U32 R52, R62.reuse, 0x10, RZ ;  /* 0x000000103e347819 */ /* 0x040fe200000006ff */
[----:B------:R-:W-:Y:S01]  /*6850*/  IMAD R22, R49, R50, R22 ;  /* 0x0000003231167224 */ /* 0x000fe200078e0216 */
[----:B------:R-:W-:Y:S01]  /*6860*/  PRMT R49, R62, 0x8880, RZ ;  /* 0x000088803e317816 */ /* 0x000fe200000000ff */
[C---:B------:R-:W-:Y:S01]  /*6870*/  IMAD R24, R46.reuse, R28, RZ ;  /* 0x0000001c2e187224 */ /* 0x040fe200078e02ff */
[----:B------:R-:W-:Y:S01]  /*6880*/  I2IP.S8.S32.SAT R68, R17, R16, R68 ;  /* 0x0000001011447239 */ /* 0x000fe20000001444 */
[----:B------:R-:W-:Y:S01]  /*6890*/  IMAD R27, R51, R50, R27 ;  /* 0x00000032331b7224 */ /* 0x000fe200078e021b */
[----:B------:R-:W-:Y:S01]  /*68a0*/  SHF.R.S32.HI R51, RZ, 0x18, R52 ;  /* 0x00000018ff337819 */ /* 0x000fe20000011434 */
[C---:B------:R-:W-:Y:S01]  /*68b0*/  IMAD R25, R46.reuse, R29, RZ ;  /* 0x0000001d2e197224 */ /* 0x040fe200078e02ff */
[----:B------:R-:W-:Y:S01]  /*68c0*/  SHF.R.S32.HI R53, RZ, 0x18, R53 ;  /* 0x00000018ff357819 */ /* 0x000fe20000011435 */
[C---:B------:R-:W-:Y:S01]  /*68d0*/  IMAD R26, R46.reuse, R30, RZ ;  /* 0x0000001e2e1a7224 */ /* 0x040fe200078e02ff */
[----:B------:R-:W-:Y:S01]  /*68e0*/  I2IP.S8.S32.SAT R69, R27, R22, RZ ;  /* 0x000000161b457239 */ /* 0x000fe200000014ff */
[-C--:B------:R-:W-:Y:S01]  /*68f0*/  IMAD R24, R49, R50.reuse, R24 ;  /* 0x0000003231187224 */ /* 0x080fe200078e0218 */
[----:B------:R-:W-:Y:S01]  /*6900*/  SHF.L.U32 R52, R63, 0x10, RZ ;  /* 0x000000103f347819 */ /* 0x000fe200000006ff */
[----:B------:R-:W-:Y:S01]  /*6910*/  IMAD R25, R51, R50, R25 ;  /* 0x0000003233197224 */ /* 0x000fe200078e0219 */
[----:B------:R-:W-:Y:S01]  /*6920*/  I2IP.S8.S32.SAT R69, R21, R20, R69 ;  /* 0x0000001415457239 */ /* 0x000fe20000001445 */
[----:B------:R-:W-:Y:S01]  /*6930*/  IMAD R26, R53, R50, R26 ;  /* 0x00000032351a7224 */ /* 0x000fe200078e021a */
[----:B------:R-:W-:Y:S01]  /*6940*/  SHF.R.S32.HI R49, RZ, 0x18, R62 ;  /* 0x00000018ff317819 */ /* 0x000fe2000001143e */
[C---:B------:R-:W-:Y:S01]  /*6950*/  IMAD R31, R46.reuse, R31, RZ ;  /* 0x0000001f2e1f7224 */ /* 0x040fe200078e02ff */
[C---:B------:R-:W-:Y:S01]  /*6960*/  PRMT R51, R63.reuse, 0x8880, RZ ;  /* 0x000088803f337816 */ /* 0x040fe200000000ff */
[----:B------:R-:W-:Y:S01]  /*6970*/  IMAD.SHL.U32 R53, R63, 0x100, RZ ;  /* 0x000001003f357824 */ /* 0x000fe200078e00ff */
[----:B------:R-:W-:Y:S01]  /*6980*/  SHF.R.S32.HI R52, RZ, 0x18, R52 ;  /* 0x00000018ff347819 */ /* 0x000fe20000011434 */
[C---:B------:R-:W-:Y:S02]  /*6990*/  IMAD R28, R46.reuse, R32, RZ ;  /* 0x000000202e1c7224 */ /* 0x040fe400078e02ff */
[C---:B------:R-:W-:Y:S01]  /*69a0*/  IMAD R29, R46.reuse, R33, RZ ;  /* 0x000000212e1d7224 */ /* 0x040fe200078e02ff */
[----:B------:R-:W-:Y:S01]  /*69b0*/  SHF.R.S32.HI R53, RZ, 0x18, R53 ;  /* 0x00000018ff357819 */ /* 0x000fe20000011435 */
[-C--:B------:R-:W-:Y:S02]  /*69c0*/  IMAD R31, R49, R50.reuse, R31 ;  /* 0x00000032311f7224 */ /* 0x080fe400078e021f */
[----:B------:R-:W-:Y:S02]  /*69d0*/  IMAD R28, R51, R50, R28 ;  /* 0x00000032331c7224 */ /* 0x000fe400078e021c */
[----:B------:R-:W-:Y:S01]  /*69e0*/  IMAD R30, R46, R34, RZ ;  /* 0x000000222e1e7224 */ /* 0x000fe200078e02ff */
[----:B------:R-:W-:Y:S01]  /*69f0*/  I2IP.S8.S32.SAT R75, R31, R26, RZ ;  /* 0x0000001a1f4b7239 */ /* 0x000fe200000014ff */
[----:B------:R-:W-:Y:S02]  /*6a00*/  IMAD R29, R52, R50, R29 ;  /* 0x00000032341d7224 */ /* 0x000fe400078e021d */
[----:B------:R-:W-:Y:S01]  /*6a10*/  IMAD R35, R46, R35, RZ ;  /* 0x000000232e237224 */ /* 0x000fe200078e02ff */
[----:B------:R-:W-:Y:S01]  /*6a20*/  I2IP.S8.S32.SAT R70, R25, R24, R75 ;  /* 0x0000001819467239 */ /* 0x000fe2000000144b */
[-C--:B------:R-:W-:Y:S01]  /*6a30*/  IMAD R30, R53, R50.reuse, R30 ;  /* 0x00000032351e7224 */ /* 0x080fe200078e021e */
[----:B------:R-:W-:Y:S01]  /*6a40*/  LEA R75, R104, UR49, 0x3 ;  /* 0x00000031684b7c11 */ /* 0x000fe2000f8e18ff */
[----:B------:R-:W-:Y:S05]  /*6a50*/  IMAD R35, R54, R50, R35 ;  /* 0x0000003236237224 */ /* 0x000fea00078e0223 */
[----:B------:R-:W-:Y:S04]  /*6a60*/  I2IP.S8.S32.SAT R76, R35, R30, RZ ;  /* 0x0000001e234c7239 */ /* 0x000fe800000014ff */
[----:B------:R-:W-:Y:S02]  /*6a70*/  I2IP.S8.S32.SAT R71, R29, R28, R76 ;  /* 0x0000001c1d477239 */ /* 0x000fe4000000144c */
[----:B------:R-:W-:Y:S03]  /*6a80*/  @P6 SHF.L.U32 R76, R99, 0x1f, RZ ;  /* 0x0000001f634c6819 */ /* 0x000fe600000006ff */
[----:B------:R1:W-:Y:S01]  /*6a90*/  STS.128 [R112+0x2200], R68 ;  /* 0x0022004470007388 */ /* 0x0003e20000000c00 */
[----:B------:R-:W-:Y:S01]  /*6aa0*/  @!PT LDS RZ, [RZ] ;  /* 0x00000000fffff984 */ /* 0x000fe20000000800 */
[----:B------:R-:W-:Y:S01]  /*6ab0*/  @!PT LDS RZ, [RZ] ;  /* 0x00000000fffff984 */ /* 0x000fe20000000800 */
[----:B------:R-:W-:Y:S01]  /*6ac0*/  @!PT LDS RZ, [RZ] ;  /* 0x00000000fffff984 */ /* 0x000fe20000000800 */
[----:B------:R-:W-:Y:S01]  /*6ad0*/  @!PT LDS RZ, [RZ] ;  /* 0x00000000fffff984 */ /* 0x000fe20000000800 */
[----:B------:R2:W-:Y:S07]  /*6ae0*/  MEMBAR.ALL.CTA ;  /* 0x0000000000007992 */ /* 0x0005ee0000008000 */
[----:B--2---:R-:W2:Y:S02]  /*6af0*/  FENCE.VIEW.ASYNC.S ;  /* 0x00000000000073c6 */ /* 0x004ea40000000000 */
[----:B--2---:R-:W-:Y:S06]  /*6b00*/  BAR.SYNC.DEFER_BLOCKING 0x1, 0x80 ;  /* 0x0042000000007b1d */ /* 0x004fec0000010000 */
[----:B------:R-:W-:Y:S05]  /*6b10*/  @P0 BRA `(.L_x_114) ;  /* 0x0000000000380947 */ /* 0x000fea0003800000 */
[----:B------:R-:W-:Y:S02]  /*6b20*/  UIADD3 UR4, UPT, UPT, UR49, 0x2200, URZ ;  /* 0x0000220031047890 */ /* 0x000fe4000fffe0ff */
[----:B------:R-:W-:Y:S01]  /*6b30*/  UIADD3 UR8, UP0, UPT, UR52, 0x680, URZ ;  /* 0x0000068034087890 */ /* 0x000fe2000ff1e0ff */
[----:B------:R-:W-:Y:S01]  /*6b40*/  UMOV UR43, UR36 ;  /* 0x00000024002b7c82 */ /* 0x000fe20008000000 */
[----:B------:R-:W-:Y:S02]  /*6b50*/  UIADD3 UR5, UPT, UPT, UR41, 0x40, URZ ;  /* 0x0000004029057890 */ /* 0x000fe4000fffe0ff */
[----:B------:R-:W-:Y:S01]  /*6b60*/  MOV R107, UR4 ;  /* 0x00000004006b7c02 */ /* 0x000fe20008000f00 */
[----:B------:R-:W-:Y:S02]  /*6b70*/  UIADD3.X UR9, UPT, UPT, URZ, UR53, URZ, UP0, !UPT ;  /* 0x00000035ff097290 */ /* 0x000fe400087fe4ff */
[----:B------:R-:W-:Y:S01]  /*6b80*/  UIADD3 UR4, UPT, UPT, UR49, 0x2a00, URZ ;  /* 0x00002a0031047890 */ /* 0x000fe2000fffe0ff */
[----:B------:R-:W-:Y:S01]  /*6b90*/  R2UR UR40, R107 ;  /* 0x000000006b2872ca */ /* 0x000fe200000e0000 */
[----:B------:R-:W-:Y:S01]  /*6ba0*/  UMOV UR6, UR42 ;  /* 0x0000002a00067c82 */ /* 0x000fe20008000000 */
[----:B------:R-:W-:Y:S11]  /*6bb0*/  UMOV UR7, UR36 ;  /* 0x0000002400077c82 */ /* 0x000ff60008000000 */
[----:B------:R2:W-:Y:S01]  /*6bc0*/  UTMASTG.3D [UR40], [UR8] ;  /* 0x00000028080073b5 */ /* 0x0005e20008010000 */
[----:B------:R2:W-:Y:S01]  /*6bd0*/  UTMASTG.3D [UR4], [UR8] ;  /* 0x00000004080073b5 */ /* 0x0005e20008010000 */
[----:B------:R0:W-:Y:S01]  /*6be0*/  UTMACMDFLUSH ;  /* 0x00000000000079b7 */ /* 0x0001e20000000000 */
[----:B--2---:R-:W-:Y:S04]  /*6bf0*/  DEPBAR.LE SB0, 0x1 ;  /* 0x000080400000791a */ /* 0x004fe80000000000 */
.L_x_114:
[----:B------:R-:W-:Y:S05]  /*6c00*/  BSYNC.RECONVERGENT B0 ;  /* 0x0000000000007941 */ /* 0x000fea0003800200 */
.L_x_113:
[----:B------:R-:W-:Y:S06]  /*6c10*/  BAR.SYNC.DEFER_BLOCKING 0x1, 0x80 ;  /* 0x0042000000007b1d */ /* 0x000fec0000010000 */
[----:B------:R-:W2:Y:S01]  /*6c20*/  @P6 SYNCS.PHASECHK.TRANS64.TRYWAIT P0, [R75+URZ+0x50], R76 ;  /* 0x0000504c4b0065a7 */ /* 0x000ea200080011ff */
[----:B------:R-:W-:Y:S01]  /*6c30*/  BSSY B1, `(.L_x_115) ;  /* 0x000001f000017945 */ /* 0x000fe20003800000 */
[----:B--2---:R-:W-:Y:S03]  /*6c40*/  @P6 SEL R55, RZ, 0x1, !P0 ;  /* 0x00000001ff376807 */ /* 0x004fe60004000000 */
[----:B------:R-:W-:Y:S05]  /*6c50*/  @!P6 BRA `(.L_x_116) ;  /* 0x000000000070e947 */ /* 0x000fea0003800000 */
[----:B------:R-:W-:Y:S01]  /*6c60*/  ISETP.NE.AND P1, PT, R72, RZ, PT ;  /* 0x000000ff4800720c */ /* 0x000fe20003f25270 */
[----:B------:R-:W-:Y:S01]  /*6c70*/  BSSY B0, `(.L_x_117) ;  /* 0x0000008000007945 */ /* 0x000fe20003800000 */
[----:B------:R-:W-:Y:S11]  /*6c80*/  ISETP.NE.AND P0, PT, R55, RZ, PT ;  /* 0x000000ff3700720c */ /* 0x000ff60003f05270 */
[----:B------:R-:W-:Y:S04]  /*6c90*/  @P1 IMAD R73, R104, 0x1000, R73 ;  /* 0x0000100068491824 */ /* 0x000fe800078e0249 */
[----:B------:R-:W-:Y:S01]  /*6ca0*/  @P1 IMAD.IADD R74, R74, 0x1, R73 ;  /* 0x000000014a4a1824 */ /* 0x000fe200078e0249 */
[----:B------:R-:W-:Y:S06]  /*6cb0*/  @P0 BRA `(.L_x_118) ;  /* 0x00000000000c0947 */ /* 0x000fec0003800000 */
[----:B------:R-:W-:Y:S04]  /*6cc0*/  SHF.L.U32 R0, R99, 0x1f, RZ ;  /* 0x0000001f63007819 */ /* 0x000fe800000006ff */
[----:B------:R-:W2:Y:S02]  /*6cd0*/  SYNCS.PHASECHK.TRANS64.TRYWAIT P0, [R75+URZ+0x50], R0 ;  /* 0x000050004b0075a7 */ /* 0x000ea400080011ff */
[----:B--2---:R-:W-:Y:S05]  /*6ce0*/  @!P0 BRA `(.L_x_119) ;  /* 0x00000018003c8947 */ /* 0x004fea0003800000 */
.L_x_118:
[----:B------:R-:W-:Y:S05]  /*6cf0*/  BSYNC B0 ;  /* 0x0000000000007941 */ /* 0x000fea0003800000 */
.L_x_117:
[----:B------:R-:W-:Y:S01]  /*6d00*/  ISETP.NE.AND P0, PT, R72, RZ, PT ;  /* 0x000000ff4800720c */ /* 0x000fe20003f05270 */
[----:B--2---:R-:W-:Y:S02]  /*6d10*/  VIADD R75, R75, 0x60 ;  /* 0x000000604b4b7836 */ /* 0x004fe40000000000 */
[----:B------:R-:W-:Y:S02]  /*6d20*/  IMAD.U32 R0, RZ, RZ, UR37 ;  /* 0x00000025ff007e24 */ /* 0x000fe4000f8e00ff */
[----:B------:R-:W-:Y:S03]  /*6d30*/  VIADD R104, R104, 0x1 ;  /* 0x0000000168687836 */ /* 0x000fe60000000000 */
[----:B------:R-:W-:Y:S05]  /*6d40*/  PRMT R0, R0, 0x654, R75 ;  /* 0x0000065400007816 */ /* 0x000fea000000004b */
[----:B------:R2:W3:Y:S04]  /*6d50*/  @P0 LDS.128 R56, [R73+0x200] ;  /* 0x0002000049380984 */ /* 0x0004e80000000c00 */
[----:B------:R2:W4:Y:S01]  /*6d60*/  @P0 LDS.128 R60, [R74+0x200] ;  /* 0x000200004a3c0984 */ /* 0x0005220000000c00 */
        /* <DEDUP_REMOVED lines=10> */
[----:B--23--:R-:W-:Y:S02]  /*6e10*/  LOP3.LUT R99, R99, R0, RZ, 0x3c, !PT ;  /* 0x0000000063637212 */ /* 0x00cfe400078e3cff */
.L_x_116:
[----:B------:R-:W-:Y:S05]  /*6e20*/  BSYNC B1 ;  /* 0x0000000000017941 */ /* 0x000fea0003800000 */
.L_x_115:
[----:B------:R-:W-:Y:S05]  /*6e30*/  VIADD R0, R48, 0x20 ;  /* 0x0000002030007836 */ /* 0x000fea0000000000 */
[----:B------:R-:W-:Y:S04]  /*6e40*/  SHF.R.U32.HI R0, RZ, 0x15, R0 ;  /* 0x00000015ff007819 */ /* 0x000fe80000011600 */
[----:B------:R-:W-:Y:S11]  /*6e50*/  LOP3.LUT P0, RZ, R0, 0x3, R97, 0x48, !PT ;  /* 0x0000000300ff7812 */ /* 0x000ff60007804861 */
[----:B------:R-:W-:Y:S02]  /*6e60*/  @!UPT UIADD3 URZ, UPT, UPT, URZ, URZ, URZ ;  /* 0x000000fffffff290 */ /* 0x000fe4000fffe0ff */
[----:B------:R-:W-:Y:S05]  /*6e70*/  @!P0 BRA `(.L_x_120) ;  /* 0x0000000000408947 */ /* 0x000fea0003800000 */
[----:B------:R-:W2:Y:S01]  /*6e80*/  LDCU.64 UR8, c[0x4][0x70] ;  /* 0x01000e00ff0877ac */ /* 0x000ea20008000a00 */
[----:B------:R-:W-:Y:S01]  /*6e90*/  MOV R3, 0x0 ;  /* 0x0000000000037802 */ /* 0x000fe20000000f00 */
[----:B------:R-:W-:Y:S02]  /*6ea0*/  HFMA2 R12, -RZ, RZ, 0, 5.9604644775390625e-08 ;  /* 0x00000001ff0c7431 */ /* 0x000fe400000001ff */
[----:B------:R-:W-:Y:S02]  /*6eb0*/  IMAD.MOV.U32 R8, RZ, RZ, 0x192 ;  /* 0x00000192ff087424 */ /* 0x000fe400078e00ff */
[----:B------:R-:W-:Y:S01]  /*6ec0*/  IMAD.MOV.U32 R13, RZ, RZ, RZ ;  /* 0x000000ffff0d7224 */ /* 0x000fe200078e00ff */
[----:B------:R-:W3:Y:S01]  /*6ed0*/  LDCU.64 UR6, c[0x4][0x78] ;  /* 0x01000f00ff0677ac */ /* 0x000ee20008000a00 */
[----:B------:R-:W1:Y:S01]  /*6ee0*/  LDC.64 R2, c[0x4][R3] ;  /* 0x0100000003027b82 */ /* 0x000e620000000a00 */
[----:B------:R-:W5:Y:S01]  /*6ef0*/  LDCU.64 UR4, c[0x4][0x10] ;  /* 0x01000200ff0477ac */ /* 0x000f620008000a00 */
[----:B--2---:R-:W-:Y:S01]  /*6f00*/  MOV R5, UR9 ;  /* 0x0000000900057c02 */ /* 0x004fe20008000f00 */
[----:B------:R-:W-:Y:S01]  /*6f10*/  IMAD.U32 R4, RZ, RZ, UR8 ;  /* 0x00000008ff047e24 */ /* 0x000fe2000f8e00ff */
[----:B---3--:R-:W-:Y:S01]  /*6f20*/  MOV R7, UR7 ;  /* 0x0000000700077c02 */ /* 0x008fe20008000f00 */
[----:B------:R-:W-:Y:S01]  /*6f30*/  IMAD.U32 R6, RZ, RZ, UR6 ;  /* 0x00000006ff067e24 */ /* 0x000fe2000f8e00ff */
[----:B-----5:R-:W-:Y:S01]  /*6f40*/  MOV R11, UR5 ;  /* 0x00000005000b7c02 */ /* 0x020fe20008000f00 */
[----:B------:R-:W-:Y:S02]  /*6f50*/  IMAD.U32 R10, RZ, RZ, UR4 ;  /* 0x00000004ff0a7e24 */ /* 0x000fe4000f8e00ff */
[----:B------:R-:W-:Y:S07]  /*6f60*/  LEPC R20, `(.L_x_120) ;  /* 0x000000001014794e */ /* 0x000fee0000000000 */
[----:B-1--4-:R-:W-:Y:S05]  /*6f70*/  CALL.ABS.NOINC R2 ;  /* 0x0000000002007343 */ /* 0x012fea0003c00000 */
.L_x_120:
[----:B------:R-:W-:Y:S01]  /*6f80*/  ISETP.NE.AND P0, PT, R108, RZ, PT ;  /* 0x000000ff6c00720c */ /* 0x000fe20003f05270 */
[----:B------:R-:W-:Y:S05]  /*6f90*/  WARPSYNC.ALL ;  /* 0x0000000000007948 */ /* 0x000fea0003800000 */
[----:B------:R-:W-:Y:S01]  /*6fa0*/  R2UR UR4, R48 ;  /* 0x00000000300472ca */ /* 0x000fe200000e0000 */
[----:B------:R-:W-:Y:S01]  /*6fb0*/  IMAD.U32 R77, R58, 0x10000, RZ ;  /* 0x000100003a4d7824 */ /* 0x000fe200078e00ff */
[----:B------:R-:W-:Y:S01]  /*6fc0*/  SHF.L.U32 R51, R56, 0x10, RZ ;  /* 0x0000001038337819 */ /* 0x000fe200000006ff */
[----:B----4-:R-:W-:Y:S01]  /*6fd0*/  IMAD.U32 R76, R60, 0x10000, RZ ;  /* 0x000100003c4c7824 */ /* 0x010fe200078e00ff */
[----:B------:R-:W-:Y:S01]  /*6fe0*/  PRMT R49, R56, 0x8880, RZ ;  /* 0x0000888038317816 */ /* 0x000fe200000000ff */
[----:B-1----:R-:W-:Y:S01]  /*6ff0*/  IMAD.U32 R66, R62, 0x10000, RZ ;  /* 0x000100003e427824 */ /* 0x002fe200078e00ff */
[----:B------:R-:W-:Y:S01]  /*7000*/  SHF.L.U32 R52, R56, 0x8, RZ ;  /* 0x0000000838347819 */ /* 0x000fe200000006ff */
[----:B------:R-:W-:Y:S01]  /*7010*/  BSSY.RECONVERGENT B0, `(.L_x_121) ;  /* 0x00000a0000007945 */ /* 0x000fe20003800200 */
[----:B------:R-:W-:Y:S02]  /*7020*/  SHF.R.S32.HI R51, RZ, 0x18, R51 ;  /* 0x00000018ff337819 */ /* 0x000fe40000011433 */
[C---:B------:R-:W-:Y:S02]  /*7030*/  PRMT R82, R57.reuse, 0x8880, RZ ;  /* 0x0000888039527816 */ /* 0x040fe400000000ff */
[----:B------:R-:W-:Y:S01]  /*7040*/  SHF.R.S32.HI R52, RZ, 0x18, R52 ;  /* 0x00000018ff347819 */ /* 0x000fe20000011434 */
[----:B------:R-:W1:Y:S01]  /*7050*/  LDTM.x32 R4, tmem[UR4+0x20] ;  /* 0x00002004000479ee */ /* 0x000e6200082c0000 */
[----:B------:R-:W-:Y:S01]  /*7060*/  NOP ;  /* 0x0000000000007918 */ /* 0x000fe20000000000 */
[----:B------:R-:W-:Y:S02]  /*7070*/  IADD3 R110, PT, PT, R110, 0xc0, RZ ;  /* 0x000000c06e6e7810 */ /* 0x000fe40007ffe0ff */
[----:B------:R-:W-:Y:S02]  /*7080*/  SHF.R.S32.HI R53, RZ, 0x18, R56 ;  /* 0x00000018ff357819 */ /* 0x000fe40000011438 */
[----:B------:R-:W-:Y:S02]  /*7090*/  LOP3.LUT R110, R110, 0xfefffff8, RZ, 0xc0, !PT ;  /* 0xfefffff86e6e7812 */ /* 0x000fe400078ec0ff */
[----:B------:R-:W-:Y:S02]  /*70a0*/  SHF.L.U32 R81, R57, 0x10, RZ ;  /* 0x0000001039517819 */ /* 0x000fe400000006ff */
[----:B-1----:R1:W-:Y:S01]  /*70b0*/  SYNCS.ARRIVE.TRANS64.RED.A1T0 RZ, [R110+URZ], RZ ;  /* 0x000000ff6eff79a7 */ /* 0x0023e200081004ff */
[----:B------:R-:W-:Y:S02]  /*70c0*/  PRMT R79, R58, 0x8880, RZ ;  /* 0x000088803a4f7816 */ /* 0x000fe400000000ff */
[----:B------:R-:W-:Y:S02]  /*70d0*/  SHF.R.S32.HI R54, RZ, 0x18, R57 ;  /* 0x00000018ff367819 */ /* 0x000fe40000011439 */
[C---:B------:R-:W-:Y:S02]  /*70e0*/  PRMT R73, R59.reuse, 0x8880, RZ ;  /* 0x000088803b497816 */ /* 0x040fe400000000ff */
[----:B------:R-:W-:Y:S02]  /*70f0*/  SHF.R.S32.HI R55, RZ, 0x18, R58 ;  /* 0x00000018ff377819 */ /* 0x000fe4000001143a */
[----:B------:R-:W-:Y:S02]  /*7100*/  SHF.L.U32 R72, R59, 0x10, RZ ;  /* 0x000000103b487819 */ /* 0x000fe400000006ff */
[----:B------:R-:W-:Y:S02]  /*7110*/  PRMT R78, R60, 0x8880, RZ ;  /* 0x000088803c4e7816 */ /* 0x000fe400000000ff */
[----:B------:R-:W-:Y:S01]  /*7120*/  SHF.R.S32.HI R56, RZ, 0x18, R59 ;  /* 0x00000018ff387819 */ /* 0x000fe2000001143b */
[C---:B------:R-:W-:Y:S01]  /*7130*/  IMAD R0, R46.reuse, R4, RZ ;  /* 0x000000042e007224 */ /* 0x040fe200078e02ff */
[C---:B------:R-:W-:Y:S01]  /*7140*/  PRMT R70, R61.reuse, 0x8880, RZ ;  /* 0x000088803d467816 */ /* 0x040fe200000000ff */
[C---:B------:R-:W-:Y:S01]  /*7150*/  IMAD R2, R46.reuse, R5, RZ ;  /* 0x000000052e027224 */ /* 0x040fe200078e02ff */
[----:B------:R-:W-:Y:S01]  /*7160*/  SHF.L.U32 R69, R61, 0x10, RZ ;  /* 0x000000103d457819 */ /* 0x000fe200000006ff */
[----:B------:R-:W-:Y:S01]  /*7170*/  IMAD R3, R46, R6, RZ ;  /* 0x000000062e037224 */ /* 0x000fe200078e02ff */
[----:B------:R-:W-:Y:S01]  /*7180*/  PRMT R67, R62, 0x8880, RZ ;  /* 0x000088803e437816 */ /* 0x000fe200000000ff */
[-C--:B------:R-:W-:Y:S01]  /*7190*/  IMAD R0, R49, R50.reuse, R0 ;  /* 0x0000003231007224 */ /* 0x080fe200078e0200 */
[----:B------:R-:W-:Y:S01]  /*71a0*/  PRMT R64, R63, 0x8880, RZ ;  /* 0x000088803f407816 */ /* 0x000fe200000000ff */
[----:B------:R-:W-:Y:S01]  /*71b0*/  IMAD R7, R46, R7, RZ ;  /* 0x000000072e077224 */ /* 0x000fe200078e02ff */
[----:B------:R-:W-:Y:S01]  /*71c0*/  SHF.L.U32 R80, R57, 0x8, RZ ;  /* 0x0000000839507819 */ /* 0x000fe200000006ff */
[-C--:B------:R-:W-:Y:S01]  /*71d0*/  IMAD R2, R51, R50.reuse, R2 ;  /* 0x0000003233027224 */ /* 0x080fe200078e0202 */
[----:B------:R-:W-:Y:S01]  /*71e0*/  SHF.R.S32.HI R51, RZ, 0x18, R81 ;  /* 0x00000018ff337819 */ /* 0x000fe20000011451 */
[----:B------:R-:W-:Y:S01]  /*71f0*/  IMAD R3, R52, R50, R3 ;  /* 0x0000003234037224 */ /* 0x000fe200078e0203 */
[----:B------:R-:W-:Y:S01]  /*7200*/  SHF.R.S32.HI R52, RZ, 0x18, R72 ;  /* 0x00000018ff347819 */ /* 0x000fe20000011448 */
[----:B------:R-:W-:Y:S01]  /*7210*/  IMAD.MOV.U32 R49, RZ, RZ, R82 ;  /* 0x000000ffff317224 */ /* 0x000fe200078e0052 */
[----:B------:R-:W-:Y:S01]  /*7220*/  SHF.R.S32.HI R57, RZ, 0x18, R60 ;  /* 0x00000018ff397819 */ /* 0x000fe2000001143c */
[----:B------:R-:W-:Y:S01]  /*7230*/  IMAD R8, R46, R8, RZ ;  /* 0x000000082e087224 */ /* 0x000fe200078e02ff */
[----:B------:R-:W-:Y:S01]  /*7240*/  SHF.L.U32 R74, R58, 0x8, RZ ;  /* 0x000000083a4a7819 */ /* 0x000fe200000006ff */
[----:B------:R-:W-:Y:S01]  /*7250*/  IMAD R7, R53, R50, R7 ;  /* 0x0000003235077224 */ /* 0x000fe200078e0207 */
[----:B------:R-:W-:Y:S01]  /*7260*/  SHF.R.S32.HI R53, RZ, 0x18, R80 ;  /* 0x00000018ff357819 */ /* 0x000fe20000011450 */
[C---:B------:R-:W-:Y:S01]  /*7270*/  IMAD R9, R46.reuse, R9, RZ ;  /* 0x000000092e097224 */ /* 0x040fe200078e02ff */
[----:B------:R-:W-:Y:S01]  /*7280*/  SHF.R.S32.HI R58, RZ, 0x18, R61 ;  /* 0x00000018ff3a7819 */ /* 0x000fe2000001143d */
[C---:B------:R-:W-:Y:S01]  /*7290*/  IMAD R10, R46.reuse, R10, RZ ;  /* 0x0000000a2e0a7224 */ /* 0x040fe200078e02ff */
[----:B------:R-:W-:Y:S01]  /*72a0*/  I2IP.S8.S32.SAT R101, R7, R3, RZ ;  /* 0x0000000307657239 */ /* 0x000fe200000014ff */
[----:B------:R-:W-:Y:S01]  /*72b0*/  IMAD R8, R49, R50, R8 ;  /* 0x0000003231087224 */ /* 0x000fe200078e0208 */
[----:B------:R-:W-:Y:S01]  /*72c0*/  MOV R49, R79 ;  /* 0x0000004f00317202 */ /* 0x000fe20000000f00 */
[----:B------:R-:W-:Y:S01]  /*72d0*/  IMAD R11, R46, R11, RZ ;  /* 0x0000000b2e0b7224 */ /* 0x000fe200078e02ff */
[----:B------:R-:W-:Y:S01]  /*72e0*/  I2IP.S8.S32.SAT R100, R2, R0, R101 ;  /* 0x0000000002647239 */ /* 0x000fe20000001465 */
[-C--:B------:R-:W-:Y:S01]  /*72f0*/  IMAD R9, R51, R50.reuse, R9 ;  /* 0x0000003233097224 */ /* 0x080fe200078e0209 */
[----:B------:R-:W-:Y:S01]  /*7300*/  SHF.R.S32.HI R51, RZ, 0x18, R77 ;  /* 0x00000018ff337819 */ /* 0x000fe2000001144d */
[----:B------:R-:W-:Y:S01]  /*7310*/  IMAD R10, R53, R50, R10 ;  /* 0x00000032350a7224 */ /* 0x000fe200078e020a */
[----:B------:R-:W-:Y:S01]  /*7320*/  SHF.L.U32 R71, R59, 0x8, RZ ;  /* 0x000000083b477819 */ /* 0x000fe200000006ff */
[----:B------:R-:W-:Y:S01]  /*7330*/  IMAD R4, R46, R12, RZ ;  /* 0x0000000c2e047224 */ /* 0x000fe200078e02ff */
[----:B------:R-:W-:Y:S01]  /*7340*/  SHF.R.S32.HI R59, RZ, 0x18, R62 ;  /* 0x00000018ff3b7819 */ /* 0x000fe2000001143e */
[-C--:B------:R-:W-:Y:S01]  /*7350*/  IMAD R11, R54, R50.reuse, R11 ;  /* 0x00000032360b7224 */ /* 0x080fe200078e020b */
[----:B------:R-:W-:Y:S01]  /*7360*/  SHF.R.S32.HI R53, RZ, 0x18, R71 ;  /* 0x00000018ff357819 */ /* 0x000fe20000011447 */
[----:B------:R-:W-:Y:S01]  /*7370*/  IMAD R5, R46, R13, RZ ;  /* 0x0000000d2e057224 */ /* 0x000fe200078e02ff */
[----:B------:R-:W-:Y:S01]  /*7380*/  SHF.L.U32 R75, R60, 0x8, RZ ;  /* 0x000000083c4b7819 */ /* 0x000fe200000006ff */
[----:B------:R-:W-:Y:S01]  /*7390*/  IMAD R4, R49, R50, R4 ;  /* 0x0000003231047224 */ /* 0x000fe200078e0204 */
[----:B------:R-:W-:Y:S01]  /*73a0*/  SHF.R.S32.HI R49, RZ, 0x18, R74 ;  /* 0x00000018ff317819 */ /* 0x000fe2000001144a */
[C---:B------:R-:W-:Y:S01]  /*73b0*/  IMAD R6, R46.reuse, R14, RZ ;  /* 0x0000000e2e067224 */ /* 0x040fe200078e02ff */
[----:B------:R-:W-:Y:S01]  /*73c0*/  I2IP.S8.S32.SAT R102, R11, R10, RZ ;  /* 0x0000000a0b667239 */ /* 0x000fe200000014ff */
[C---:B------:R-:W-:Y:S01]  /*73d0*/  IMAD R15, R46.reuse, R15, RZ ;  /* 0x0000000f2e0f7224 */ /* 0x040fe200078e02ff */
[----:B------:R-:W-:Y:S01]  /*73e0*/  SHF.R.S32.HI R60, RZ, 0x18, R63 ;  /* 0x00000018ff3c7819 */ /* 0x000fe2000001143f */
[----:B------:R-:W-:Y:S01]  /*73f0*/  IMAD R5, R51, R50, R5 ;  /* 0x0000003233057224 */ /* 0x000fe200078e0205 */
[----:B------:R-:W-:Y:S01]  /*7400*/  MOV R51, R73 ;  /* 0x0000004900337202 */ /* 0x000fe20000000f00 */
[C---:B------:R-:W-:Y:S01]  /*7410*/  IMAD R12, R46.reuse, R16, RZ ;  /* 0x000000102e0c7224 */ /* 0x040fe200078e02ff */
[----:B------:R-:W-:Y:S01]  /*7420*/  I2IP.S8.S32.SAT R101, R9, R8, R102 ;  /* 0x0000000809657239 */ /* 0x000fe20000001466 */
[----:B------:R-:W-:Y:S01]  /*7430*/  IMAD R6, R49, R50, R6 ;  /* 0x0000003231067224 */ /* 0x000fe200078e0206 */
[----:B------:R-:W-:Y:S01]  /*7440*/  MOV R49, R78 ;  /* 0x0000004e00317202 */ /* 0x000fe20000000f00 */
[----:B------:R-:W-:Y:S01]  /*7450*/  IMAD R13, R46, R17, RZ ;  /* 0x000000112e0d7224 */ /* 0x000fe200078e02ff */
[----:B------:R-:W-:Y:S01]  /*7460*/  SHF.L.U32 R68, R61, 0x8, RZ ;  /* 0x000000083d447819 */ /* 0x000fe200000006ff */
[----:B------:R-:W-:Y:S01]  /*7470*/  IMAD R15, R55, R50, R15 ;  /* 0x00000032370f7224 */ /* 0x000fe200078e020f */
[----:B------:R-:W-:Y:S01]  /*7480*/  SHF.L.U32 R65, R62, 0x8, RZ ;  /* 0x000000083e417819 */ /* 0x000fe200000006ff */
[C---:B------:R-:W-:Y:S01]  /*7490*/  IMAD R14, R46.reuse, R18, RZ ;  /* 0x000000122e0e7224 */ /* 0x040fe200078e02ff */
[----:B------:R-:W-:Y:S01]  /*74a0*/  SHF.L.U32 R62, R63, 0x10, RZ ;  /* 0x000000103f3e7819 */ /* 0x000fe200000006ff */
[----:B------:R-:W-:Y:S01]  /*74b0*/  IMAD R12, R51, R50, R12 ;  /* 0x00000032330c7224 */ /* 0x000fe200078e020c */
[----:B------:R-:W-:Y:S01]  /*74c0*/  I2IP.S8.S32.SAT R102, R15, R6, RZ ;  /* 0x000000060f667239 */ /* 0x000fe200000014ff */
[----:B------:R-:W-:Y:S01]  /*74d0*/  IMAD R19, R46, R19, RZ ;  /* 0x000000132e137224 */ /* 0x000fe200078e02ff */
[----:B------:R-:W-:Y:S01]  /*74e0*/  SHF.R.S32.HI R51, RZ, 0x18, R76 ;  /* 0x00000018ff337819 */ /* 0x000fe2000001144c */
[----:B------:R-:W-:Y:S01]  /*74f0*/  IMAD R13, R52, R50, R13 ;  /* 0x00000032340d7224 */ /* 0x000fe200078e020d */
[----:B------:R-:W-:Y:S01]  /*7500*/  I2IP.S8.S32.SAT R102, R5, R4, R102 ;  /* 0x0000000405667239 */ /* 0x000fe20000001466 */
[C---:B------:R-:W-:Y:S01]  /*7510*/  IMAD R16, R46.reuse, R20, RZ ;  /* 0x000000142e107224 */ /* 0x040fe200078e02ff */
[----:B------:R-:W-:Y:S01]  /*7520*/  SHF.R.S32.HI R52, RZ, 0x18, R62 ;  /* 0x00000018ff347819 */ /* 0x000fe2000001143e */
[-C--:B------:R-:W-:Y:S01]  /*7530*/  IMAD R14, R53, R50.reuse, R14 ;  /* 0x00000032350e7224 */ /* 0x080fe200078e020e */
[----:B------:R-:W-:Y:S01]  /*7540*/  SHF.R.S32.HI R53, RZ, 0x18, R75 ;  /* 0x00000018ff357819 */ /* 0x000fe2000001144b */
[----:B------:R-:W-:Y:S01]  /*7550*/  IMAD R17, R46, R21, RZ ;  /* 0x000000152e117224 */ /* 0x000fe200078e02ff */
[----:B------:R-:W-:Y:S01]  /*7560*/  SHF.L.U32 R61, R63, 0x8, RZ ;  /* 0x000000083f3d7819 */ /* 0x000fe200000006ff */
[----:B------:R-:W-:Y:S01]  /*7570*/  IMAD R19, R56, R50, R19 ;  /* 0x0000003238137224 */ /* 0x000fe200078e0213 */
[----:B-1----:R-:W-:Y:S01]  /*7580*/  IADD3 R110, PT, PT, R44, 0x1, RZ ;  /* 0x000000012c6e7810 */ /* 0x002fe20007ffe0ff */
[C---:B------:R-:W-:Y:S02]  /*7590*/  IMAD R18, R46.reuse, R22, RZ ;  /* 0x000000162e127224 */ /* 0x040fe400078e02ff */
[----:B------:R-:W-:Y:S01]  /*75a0*/  IMAD R16, R49, R50, R16 ;  /* 0x0000003231107224 */ /* 0x000fe200078e0210 */
[----:B------:R-:W-:Y:S01]  /*75b0*/  I2IP.S8.S32.SAT R103, R19, R14, RZ ;  /* 0x0000000e13677239 */ /* 0x000fe200000014ff */
[C---:B------:R-:W-:Y:S02]  /*75c0*/  IMAD R23, R46.reuse, R23, RZ ;  /* 0x000000172e177224 */ /* 0x040fe400078e02ff */
[----:B------:R-:W-:Y:S01]  /*75d0*/  IMAD R17, R51, R50, R17 ;  /* 0x0000003233117224 */ /* 0x000fe200078e0211 */
[----:B------:R-:W-:Y:S01]  /*75e0*/  I2IP.S8.S32.SAT R103, R13, R12, R103 ;  /* 0x0000000c0d677239 */ /* 0x000fe20000001467 */
[C---:B------:R-:W-:Y:S01]  /*75f0*/  IMAD R20, R46.reuse, R24, RZ ;  /* 0x000000182e147224 */ /* 0x040fe200078e02ff */
[----:B------:R-:W-:Y:S01]  /*7600*/  SHF.R.S32.HI R51, RZ, 0x18, R69 ;  /* 0x00000018ff337819 */ /* 0x000fe20000011445 */
[-C--:B------:R-:W-:Y:S01]  /*7610*/  IMAD R18, R53, R50.reuse, R18 ;  /* 0x0000003235127224 */ /* 0x080fe200078e0212 */
[----:B------:R-:W-:Y:S01]  /*7620*/  SHF.R.S32.HI R53, RZ, 0x18, R68 ;  /* 0x00000018ff357819 */ /* 0x000fe20000011444 */
[----:B------:R-:W-:Y:S01]  /*7630*/  IMAD.MOV.U32 R49, RZ, RZ, R70 ;  /* 0x000000ffff317224 */ /* 0x000fe200078e0046 */
[----:B------:R1:W-:Y:S01]  /*7640*/  STS.128 [R95+UR49+0x3200], R100 ;  /* 0x003200645f007988 */ /* 0x0003e20008000c31 */
[C---:B------:R-:W-:Y:S02]  /*7650*/  IMAD R21, R46.reuse, R25, RZ ;  /* 0x000000192e157224 */ /* 0x040fe400078e02ff */
[----:B------:R-:W-:Y:S02]  /*7660*/  IMAD R23, R57, R50, R23 ;  /* 0x0000003239177224 */ /* 0x000fe400078e0217 */
[C---:B------:R-:W-:Y:S02]  /*7670*/  IMAD R22, R46.reuse, R26, RZ ;  /* 0x0000001a2e167224 */ /* 0x040fe400078e02ff */
[----:B------:R-:W-:Y:S01]  /*7680*/  IMAD R20, R49, R50, R20 ;  /* 0x0000003231147224 */ /* 0x000fe200078e0214 */
[----:B------:R-:W-:Y:S01]  /*7690*/  I2IP.S8.S32.SAT R116, R23, R18, RZ ;  /* 0x0000001217747239 */ /* 0x000fe200000014ff */
[C---:B------:R-:W-:Y:S01]  /*76a0*/  IMAD R27, R46.reuse, R27, RZ ;  /* 0x0000001b2e1b7224 */ /* 0x040fe200078e02ff */
[----:B------:R-:W-:Y:S01]  /*76b0*/  MOV R49, R67 ;  /* 0x0000004300317202 */ /* 0x000fe20000000f00 */
[----:B------:R-:W-:Y:S01]  /*76c0*/  IMAD R21, R51, R50, R21 ;  /* 0x0000003233157224 */ /* 0x000fe200078e0215 */
[----:B------:R-:W-:Y:S01]  /*76d0*/  I2IP.S8.S32.SAT R116, R17, R16, R116 ;  /* 0x0000001011747239 */ /* 0x000fe20000001474 */
[----:B------:R-:W-:Y:S01]  /*76e0*/  IMAD R24, R46, R28, RZ ;  /* 0x0000001c2e187224 */ /* 0x000fe200078e02ff */
[----:B------:R-:W-:Y:S01]  /*76f0*/  SHF.R.S32.HI R51, RZ, 0x18, R66 ;  /* 0x00000018ff337819 */ /* 0x000fe20000011442 */
[-C--:B------:R-:W-:Y:S01]  /*7700*/  IMAD R22, R53, R50.reuse, R22 ;  /* 0x0000003235167224 */ /* 0x080fe200078e0216 */
[----:B------:R-:W-:Y:S01]  /*7710*/  SHF.R.S32.HI R53, RZ, 0x18, R61 ;  /* 0x00000018ff357819 */ /* 0x000fe2000001143d */
[-C--:B------:R-:W-:Y:S02]  /*7720*/  IMAD R27, R58, R50.reuse, R27 ;  /* 0x000000323a1b7224 */ /* 0x080fe400078e021b */
[C---:B------:R-:W-:Y:S02]  /*7730*/  IMAD R25, R46.reuse, R29, RZ ;  /* 0x0000001d2e197224 */ /* 0x040fe400078e02ff */
[----:B------:R-:W-:Y:S01]  /*7740*/  IMAD R24, R49, R50, R24 ;  /* 0x0000003231187224 */ /* 0x000fe200078e0218 */
[----:B------:R-:W-:Y:S01]  /*7750*/  SHF.R.S32.HI R49, RZ, 0x18, R65 ;  /* 0x00000018ff317819 */ /* 0x000fe20000011441 */
[C---:B------:R-:W-:Y:S01]  /*7760*/  IMAD R26, R46.reuse, R30, RZ ;  /* 0x0000001e2e1a7224 */ /* 0x040fe200078e02ff */
[----:B------:R-:W-:Y:S01]  /*7770*/  I2IP.S8.S32.SAT R117, R27, R22, RZ ;  /* 0x000000161b757239 */ /* 0x000fe200000014ff */
[C---:B------:R-:W-:Y:S02]  /*7780*/  IMAD R31, R46.reuse, R31, RZ ;  /* 0x0000001f2e1f7224 */ /* 0x040fe400078e02ff */
[----:B------:R-:W-:Y:S01]  /*7790*/  IMAD R25, R51, R50, R25 ;  /* 0x0000003233197224 */ /* 0x000fe200078e0219 */
[----:B------:R-:W-:Y:S01]  /*77a0*/  MOV R51, R64 ;  /* 0x0000004000337202 */ /* 0x000fe20000000f00 */
[C---:B------:R-:W-:Y:S01]  /*77b0*/  IMAD R28, R46.reuse, R32, RZ ;  /* 0x000000202e1c7224 */ /* 0x040fe200078e02ff */
[----:B------:R-:W-:Y:S01]  /*77c0*/  I2IP.S8.S32.SAT R117, R21, R20, R117 ;  /* 0x0000001415757239 */ /* 0x000fe20000001475 */
[-C--:B------:R-:W-:Y:S02]  /*77d0*/  IMAD R26, R49, R50.reuse, R26 ;  /* 0x00000032311a7224 */ /* 0x080fe400078e021a */
[C---:B------:R-:W-:Y:S02]  /*77e0*/  IMAD R29, R46.reuse, R33, RZ ;  /* 0x000000212e1d7224 */ /* 0x040fe400078e02ff */
[-C--:B------:R-:W-:Y:S02]  /*77f0*/  IMAD R31, R59, R50.reuse, R31 ;  /* 0x000000323b1f7224 */ /* 0x080fe400078e021f */
[----:B------:R-:W-:Y:S02]  /*7800*/  IMAD R28, R51, R50, R28 ;  /* 0x00000032331c7224 */ /* 0x000fe400078e021c */
[----:B------:R-:W-:Y:S01]  /*7810*/  IMAD R30, R46, R34, RZ ;  /* 0x000000222e1e7224 */ /* 0x000fe200078e02ff */
[----:B------:R-:W-:Y:S01]  /*7820*/  I2IP.S8.S32.SAT R113, R31, R26, RZ ;  /* 0x0000001a1f717239 */ /* 0x000fe200000014ff */
[----:B------:R-:W-:Y:S02]  /*7830*/  IMAD R29, R52, R50, R29 ;  /* 0x00000032341d7224 */ /* 0x000fe400078e021d */
[----:B------:R-:W-:Y:S01]  /*7840*/  IMAD R35, R46, R35, RZ ;  /* 0x000000232e237224 */ /* 0x000fe200078e02ff */
[----:B------:R-:W-:Y:S01]  /*7850*/  I2IP.S8.S32.SAT R118, R25, R24, R113 ;  /* 0x0000001819767239 */ /* 0x000fe20000001471 */
[-C--:B------:R-:W-:Y:S02]  /*7860*/  IMAD R30, R53, R50.reuse, R30 ;  /* 0x00000032351e7224 */ /* 0x080fe400078e021e */
[----:B------:R-:W-:Y:S05]  /*7870*/  IMAD R35, R60, R50, R35 ;  /* 0x000000323c237224 */ /* 0x000fea00078e0223 */
[----:B------:R-:W-:Y:S04]  /*7880*/  I2IP.S8.S32.SAT R114, R35, R30, RZ ;  /* 0x0000001e23727239 */ /* 0x000fe800000014ff */
[----:B------:R-:W-:Y:S05]  /*7890*/  I2IP.S8.S32.SAT R119, R29, R28, R114 ;  /* 0x0000001c1d777239 */ /* 0x000fea0000001472 */
        /* <DEDUP_REMOVED lines=9> */
[----:B------:R-:W-:Y:S02]  /*7930*/  UIADD3 UR12, UP0, UPT, UR52, 0x680, URZ ;  /* 0x00000680340c7890 */ /* 0x000fe4000ff1e0ff */
[----:B------:R-:W-:Y:S02]  /*7940*/  UIADD3 UR9, UPT, UPT, UR41, 0x20, URZ ;  /* 0x0000002029097890 */ /* 0x000fe4000fffe0ff */
[----:B------:R-:W-:Y:S02]  /*7950*/  UIADD3 UR8, UPT, UPT, UR49, 0x3200, URZ ;  /* 0x0000320031087890 */ /* 0x000fe4000fffe0ff */
[----:B------:R-:W-:Y:S01]  /*7960*/  UIADD3.X UR13, UPT, UPT, URZ, UR53, URZ, UP0, !UPT ;  /* 0x00000035ff0d7290 */ /* 0x000fe200087fe4ff */
[----:B------:R-:W-:Y:S01]  /*7970*/  UMOV UR10, UR42 ;  /* 0x0000002a000a7c82 */ /* 0x000fe20008000000 */
[----:B------:R-:W-:Y:S01]  /*7980*/  UMOV UR11, UR36 ;  /* 0x00000024000b7c82 */ /* 0x000fe20008000000 */
[----:B------:R-:W-:Y:S02]  /*7990*/  UIADD3 UR5, UPT, UPT, UR41, 0x60, URZ ;  /* 0x0000006029057890 */ /* 0x000fe4000fffe0ff */
[----:B------:R-:W-:Y:S01]  /*79a0*/  UIADD3 UR4, UPT, UPT, UR49, 0x3a00, URZ ;  /* 0x00003a0031047890 */ /* 0x000fe2000fffe0ff */
[----:B------:R-:W-:Y:S03]  /*79b0*/  UMOV UR6, UR42 ;  /* 0x0000002a00067c82 */ /* 0x000fe60008000000 */
[----:B------:R2:W-:Y:S01]  /*79c0*/  UTMASTG.3D [UR8], [UR12] ;  /* 0x000000080c0073b5 */ /* 0x0005e20008010000 */
[----:B------:R-:W-:Y:S04]  /*79d0*/  UMOV UR7, UR36 ;  /* 0x0000002400077c82 */ /* 0x000fe80008000000 */
[----:B------:R2:W-:Y:S01]  /*79e0*/  UTMASTG.3D [UR4], [UR12] ;  /* 0x000000040c0073b5 */ /* 0x0005e20008010000 */
[----:B------:R0:W-:Y:S01]  /*79f0*/  UTMACMDFLUSH ;  /* 0x00000000000079b7 */ /* 0x0001e20000000000 */
[----:B--2---:R-:W-:Y:S04]  /*7a00*/  DEPBAR.LE SB0, 0x1 ;  /* 0x000080400000791a */ /* 0x004fe80000000000 */
.L_x_122:
[----:B------:R-:W-:Y:S05]  /*7a10*/  BSYNC.RECONVERGENT B0 ;  /* 0x0000000000007941 */ /* 0x000fea0003800200 */
.L_x_121:
[----:B------:R-:W-:Y:S01]  /*7a20*/  BAR.SYNC.DEFER_BLOCKING 0x1, 0x80 ;  /* 0x0042000000007b1d */ /* 0x000fe20000010000 */
[----:B------:R-:W-:Y:S01]  /*7a30*/  ISETP.NE.AND P2, PT, R109, RZ, PT ;  /* 0x000000ff6d00720c */ /* 0x000fe20003f45270 */
[----:B------:R-:W-:Y:S01]  /*7a40*/  IMAD.IADD R20, R43, 0x1, R83 ;  /* 0x000000012b147824 */ /* 0x000fe200078e0253 */
[----:B------:R-:W-:Y:S01]  /*7a50*/  ISETP.NE.AND P0, PT, R111, 0x2, PT ;  /* 0x000000026f00780c */ /* 0x000fe20003f05270 */
[----:B------:R-:W-:Y:S01]  /*7a60*/  IMAD.IADD R21, R45, 0x1, R90 ;  /* 0x000000012d157824 */ /* 0x000fe200078e025a */
[----:B------:R-:W-:Y:S02]  /*7a70*/  ISETP.NE.AND P1, PT, R110, 0x4, PT ;  /* 0x000000046e00780c */ /* 0x000fe40003f25270 */
[----:B------:R-:W-:Y:S02]  /*7a80*/  SEL R0, RZ, 0x1, P0 ;  /* 0x00000001ff007807 */ /* 0x000fe40000000000 */
[----:B------:R-:W-:Y:S02]  /*7a90*/  SEL R3, RZ, 0x1, P1 ;  /* 0x00000001ff037807 */ /* 0x000fe40000800000 */
[----:B------:R-:W-:Y:S02]  /*7aa0*/  LOP3.LUT R105, R105, R0, RZ, 0x3c, !PT ;  /* 0x0000000069697212 */ /* 0x000fe400078e3cff */
[----:B------:R-:W-:Y:S02]  /*7ab0*/  LOP3.LUT R106, R106, R3, RZ, 0x3c, !PT ;  /* 0x000000036a6a7212 */ /* 0x000fe400078e3cff */
[----:B------:R-:W-:Y:S02]  /*7ac0*/  @P2 R2UR UR36, R98 ;  /* 0x00000000622422ca */ /* 0x000fe400000e0000 */
[----:B------:R-:W-:Y:S02]  /*7ad0*/  SEL R111, R111, RZ, P0 ;  /* 0x000000ff6f6f7207 */ /* 0x000fe40000000000 */
[----:B------:R-:W-:Y:S01]  /*7ae0*/  SEL R44, R110, RZ, P1 ;  /* 0x000000ff6e2c7207 */ /* 0x000fe20000800000 */
[----:B------:R-:W-:Y:S10]  /*7af0*/  @P2 BRA `(.L_x_123) ;  /* 0xffffffd400bc2947 */ /* 0x000ff4000383ffff */
[----:B------:R-:W-:Y:S05]  /*7b00*/  EXIT ;  /* 0x000000000000794d */ /* 0x000fea0003800000 */
.L_x_24:
[----:B--2---:R2:W4:Y:S02]  /*7b10*/  SYNCS.PHASECHK.TRANS64.TRYWAIT P0, [R3+URZ+0xf0], R2 ;  /* 0x0000f002030075a7 */ /* 0x00452400080011ff */
[----:B----4-:R-:W-:Y:S05]  /*7b20*/  @!P0 NANOSLEEP.SYNCS 0x989680 ;  /* 0x009896800000895d */ /* 0x010fea0003900000 */
[----:B------:R-:W4:Y:S02]  /*7b30*/  @!P0 SYNCS.PHASECHK.TRANS64 P0, [R3+URZ+0xf0], R2 ;  /* 0x0000f002030085a7 */ /* 0x000f2400080010ff */
[----:B----4-:R-:W-:Y:S05]  /*7b40*/  @!P0 BRA `(.L_x_24) ;  /* 0xfffffffc00f08947 */ /* 0x010fea000383ffff */
[----:B------:R-:W-:Y:S05]  /*7b50*/  BRA `(.L_x_124) ;  /* 0xffffff9c00207947 */ /* 0x000fea000383ffff */
.L_x_27:
[----:B-1----:R-:W-:-:S07]  /*7b60*/  MOV R2, UR33 ;  /* 0x0000002100027c02 */ /* 0x002fce0008000f00 */
.L_x_125:
[----:B-1----:R1:W2:Y:S02]  /*7b70*/  SYNCS.PHASECHK.TRANS64.TRYWAIT P0, [R2+URZ+0x28], R5 ;  /* 0x00002805020075a7 */ /* 0x0022a400080011ff */
[----:B--2---:R-:W-:Y:S05]  /*7b80*/  @!P0 NANOSLEEP.SYNCS 0x989680 ;  /* 0x009896800000895d */ /* 0x004fea0003900000 */
[----:B------:R-:W2:Y:S02]  /*7b90*/  @!P0 SYNCS.PHASECHK.TRANS64 P0, [R2+URZ+0x28], R5 ;  /* 0x00002805020085a7 */ /* 0x000ea400080010ff */
[----:B--2---:R-:W-:Y:S05]  /*7ba0*/  @!P0 BRA `(.L_x_125) ;  /* 0xfffffffc00f08947 */ /* 0x004fea000383ffff */
[----:B------:R-:W-:Y:S05]  /*7bb0*/  BRA `(.L_x_26) ;  /* 0xffffff9c00847947 */ /* 0x000fea000383ffff */
.L_x_34:
[----:B-1----:R-:W-:-:S07]  /*7bc0*/  MOV R2, UR17 ;  /* 0x0000001100027c02 */ /* 0x002fce0008000f00 */
.L_x_126:
[----:B-1----:R1:W2:Y:S02]  /*7bd0*/  SYNCS.PHASECHK.TRANS64.TRYWAIT P0, [R2+URZ+0x28], R5 ;  /* 0x00002805020075a7 */ /* 0x0022a400080011ff */
[----:B--2---:R-:W-:Y:S05]  /*7be0*/  @!P0 NANOSLEEP.SYNCS 0x989680 ;  /* 0x009896800000895d */ /* 0x004fea0003900000 */
[----:B------:R-:W2:Y:S02]  /*7bf0*/  @!P0 SYNCS.PHASECHK.TRANS64 P0, [R2+URZ+0x28], R5 ;  /* 0x00002805020085a7 */ /* 0x000ea400080010ff */
[----:B--2---:R-:W-:Y:S05]  /*7c00*/  @!P0 BRA `(.L_x_126) ;  /* 0xfffffffc00f08947 */ /* 0x004fea000383ffff */
[----:B------:R-:W-:Y:S05]  /*7c10*/  BRA `(.L_x_33) ;  /* 0xffffffa0003c7947 */ /* 0x000fea000383ffff */
.L_x_39:
[----:B-1----:R1:W2:Y:S02]  /*7c20*/  SYNCS.PHASECHK.TRANS64.TRYWAIT P0, [R2+URZ+0x80], R3 ;  /* 0x00008003020075a7 */ /* 0x0022a400080011ff */
[----:B--2---:R-:W-:Y:S05]  /*7c30*/  @!P0 NANOSLEEP.SYNCS 0x989680 ;  /* 0x009896800000895d */ /* 0x004fea0003900000 */
[----:B------:R-:W2:Y:S02]  /*7c40*/  @!P0 SYNCS.PHASECHK.TRANS64 P0, [R2+URZ+0x80], R3 ;  /* 0x00008003020085a7 */ /* 0x000ea400080010ff */
[----:B--2---:R-:W-:Y:S05]  /*7c50*/  @!P0 BRA `(.L_x_39) ;  /* 0xfffffffc00f08947 */ /* 0x004fea000383ffff */
[----:B------:R-:W-:Y:S05]  /*7c60*/  BRA `(.L_x_127) ;  /* 0xffffffa000dc7947 */ /* 0x000fea000383ffff */
.L_x_43:
[----:B---3--:R-:W-:-:S07]  /*7c70*/  MOV R0, UR4 ;  /* 0x0000000400007c02 */ /* 0x008fce0008000f00 */
.L_x_128:
[----:B-1----:R1:W2:Y:S02]  /*7c80*/  SYNCS.PHASECHK.TRANS64.TRYWAIT P0, [R0+URZ], R3 ;  /* 0x00000003000075a7 */ /* 0x0022a400080011ff */
[----:B--2---:R-:W-:Y:S05]  /*7c90*/  @!P0 NANOSLEEP.SYNCS 0x989680 ;  /* 0x009896800000895d */ /* 0x004fea0003900000 */
[----:B------:R-:W2:Y:S02]  /*7ca0*/  @!P0 SYNCS.PHASECHK.TRANS64 P0, [R0+URZ], R3 ;  /* 0x00000003000085a7 */ /* 0x000ea400080010ff */
[----:B--2---:R-:W-:Y:S05]  /*7cb0*/  @!P0 BRA `(.L_x_128) ;  /* 0xfffffffc00f08947 */ /* 0x004fea000383ffff */
[----:B------:R-:W-:Y:S05]  /*7cc0*/  BRA `(.L_x_129) ;  /* 0xffffffa8004c7947 */ /* 0x000fea000383ffff */
.L_x_44:
[----:B---3--:R-:W-:-:S07]  /*7cd0*/  MOV R0, UR4 ;  /* 0x0000000400007c02 */ /* 0x008fce0008000f00 */
.L_x_130:
[----:B-1----:R1:W2:Y:S02]  /*7ce0*/  SYNCS.PHASECHK.TRANS64.TRYWAIT P0, [R0+URZ], R3 ;  /* 0x00000003000075a7 */ /* 0x0022a400080011ff */
[----:B--2---:R-:W-:Y:S05]  /*7cf0*/  @!P0 NANOSLEEP.SYNCS 0x989680 ;  /* 0x009896800000895d */ /* 0x004fea0003900000 */
[----:B------:R-:W2:Y:S02]  /*7d00*/  @!P0 SYNCS.PHASECHK.TRANS64 P0, [R0+URZ], R3 ;  /* 0x00000003000085a7 */ /* 0x000ea400080010ff */
[----:B--2---:R-:W-:Y:S05]  /*7d10*/  @!P0 BRA `(.L_x_130) ;  /* 0xfffffffc00f08947 */ /* 0x004fea000383ffff */
[----:B------:R-:W-:Y:S05]  /*7d20*/  BRA `(.L_x_131) ;  /* 0xffffffa800587947 */ /* 0x000fea000383ffff */
.L_x_45:
[----:B---3--:R-:W-:-:S07]  /*7d30*/  MOV R0, UR4 ;  /* 0x0000000400007c02 */ /* 0x008fce0008000f00 */
.L_x_132:
[----:B-1----:R1:W2:Y:S02]  /*7d40*/  SYNCS.PHASECHK.TRANS64.TRYWAIT P0, [R0+URZ], R3 ;  /* 0x00000003000075a7 */ /* 0x0022a400080011ff */
[----:B--2---:R-:W-:Y:S05]  /*7d50*/  @!P0 NANOSLEEP.SYNCS 0x989680 ;  /* 0x009896800000895d */ /* 0x004fea0003900000 */
[----:B------:R-:W2:Y:S02]  /*7d60*/  @!P0 SYNCS.PHASECHK.TRANS64 P0, [R0+URZ], R3 ;  /* 0x00000003000085a7 */ /* 0x000ea400080010ff */
[----:B--2---:R-:W-:Y:S05]  /*7d70*/  @!P0 BRA `(.L_x_132) ;  /* 0xfffffffc00f08947 */ /* 0x004fea000383ffff */
[----:B------:R-:W-:Y:S05]  /*7d80*/  BRA `(.L_x_133) ;  /* 0xffffffa800647947 */ /* 0x000fea000383ffff */
.L_x_46:
[----:B---3--:R-:W-:-:S07]  /*7d90*/  MOV R0, UR4 ;  /* 0x0000000400007c02 */ /* 0x008fce0008000f00 */
.L_x_134:
[----:B-1----:R1:W2:Y:S02]  /*7da0*/  SYNCS.PHASECHK.TRANS64.TRYWAIT P0, [R0+URZ], R3 ;  /* 0x00000003000075a7 */ /* 0x0022a400080011ff */
[----:B--2---:R-:W-:Y:S05]  /*7db0*/  @!P0 NANOSLEEP.SYNCS 0x989680 ;  /* 0x009896800000895d */ /* 0x004fea0003900000 */
[----:B------:R-:W2:Y:S02]  /*7dc0*/  @!P0 SYNCS.PHASECHK.TRANS64 P0, [R0+URZ], R3 ;  /* 0x00000003000085a7 */ /* 0x000ea400080010ff */
[----:B--2---:R-:W-:Y:S05]  /*7dd0*/  @!P0 BRA `(.L_x_134) ;  /* 0xfffffffc00f08947 */ /* 0x004fea000383ffff */
[----:B------:R-:W-:Y:S05]  /*7de0*/  BRA `(.L_x_135) ;  /* 0xffffffa800707947 */ /* 0x000fea000383ffff */
.L_x_49:
[----:B-1----:R1:W2:Y:S02]  /*7df0*/  SYNCS.PHASECHK.TRANS64.TRYWAIT P0, [R0+URZ+0xe0], R5 ;  /* 0x0000e005000075a7 */ /* 0x0022a400080011ff */
[----:B--2---:R-:W-:Y:S05]  /*7e00*/  @!P0 NANOSLEEP.SYNCS 0x989680 ;  /* 0x009896800000895d */ /* 0x004fea0003900000 */
[----:B------:R-:W2:Y:S02]  /*7e10*/  @!P0 SYNCS.PHASECHK.TRANS64 P0, [R0+URZ+0xe0], R5 ;  /* 0x0000e005000085a7 */ /* 0x000ea400080010ff */
[----:B--2---:R-:W-:Y:S05]  /*7e20*/  @!P0 BRA `(.L_x_49) ;  /* 0xfffffffc00f08947 */ /* 0x004fea000383ffff */
[----:B------:R-:W-:Y:S05]  /*7e30*/  BRA `(.L_x_136) ;  /* 0xffffffa800d07947 */ /* 0x000fea000383ffff */
.L_x_50:
[----:B------:R-:W-:-:S07]  /*7e40*/  MOV R0, UR5 ;  /* 0x0000000500007c02 */ /* 0x000fce0008000f00 */
.L_x_137:
[----:B-1----:R1:W2:Y:S02]  /*7e50*/  SYNCS.PHASECHK.TRANS64.TRYWAIT P0, [R0+URZ+0x90], R7 ;  /* 0x00009007000075a7 */ /* 0x0022a400080011ff */
[----:B--2---:R-:W-:Y:S05]  /*7e60*/  @!P0 NANOSLEEP.SYNCS 0x989680 ;  /* 0x009896800000895d */ /* 0x004fea0003900000 */
[----:B------:R-:W2:Y:S02]  /*7e70*/  @!P0 SYNCS.PHASECHK.TRANS64 P0, [R0+URZ+0x90], R7 ;  /* 0x00009007000085a7 */ /* 0x000ea400080010ff */
[----:B--2---:R-:W-:Y:S05]  /*7e80*/  @!P0 BRA `(.L_x_137) ;  /* 0xfffffffc00f08947 */ /* 0x004fea000383ffff */
[----:B------:R-:W-:Y:S05]  /*7e90*/  BRA `(.L_x_138) ;  /* 0xffffffa800e07947 */ /* 0x000fea000383ffff */
.L_x_51:
[----:B-1----:R1:W2:Y:S02]  /*7ea0*/  SYNCS.PHASECHK.TRANS64.TRYWAIT P1, [R0+URZ+0x80], R5 ;  /* 0x00008005000075a7 */ /* 0x0022a400080211ff */
[----:B--2---:R-:W-:Y:S05]  /*7eb0*/  @!P1 NANOSLEEP.SYNCS 0x989680 ;  /* 0x009896800000995d */ /* 0x004fea0003900000 */
[----:B------:R-:W2:Y:S02]  /*7ec0*/  @!P1 SYNCS.PHASECHK.TRANS64 P1, [R0+URZ+0x80], R5 ;  /* 0x00008005000095a7 */ /* 0x000ea400080210ff */
[----:B--2---:R-:W-:Y:S05]  /*7ed0*/  @!P1 BRA `(.L_x_51) ;  /* 0xfffffffc00f09947 */ /* 0x004fea000383ffff */
[----:B------:R-:W-:Y:S05]  /*7ee0*/  BRA `(.L_x_139) ;  /* 0xffffffac00107947 */ /* 0x000fea000383ffff */
.L_x_54:
[----:B------:R-:W-:-:S07]  /*7ef0*/  MOV R0, UR5 ;  /* 0x0000000500007c02 */ /* 0x000fce0008000f00 */
.L_x_140:
[----:B-1----:R1:W2:Y:S02]  /*7f00*/  SYNCS.PHASECHK.TRANS64.TRYWAIT P0, [R0+URZ+0x90], R3 ;  /* 0x00009003000075a7 */ /* 0x0022a400080011ff */
[----:B--2---:R-:W-:Y:S05]  /*7f10*/  @!P0 NANOSLEEP.SYNCS 0x989680 ;  /* 0x009896800000895d */ /* 0x004fea0003900000 */
[----:B------:R-:W2:Y:S02]  /*7f20*/  @!P0 SYNCS.PHASECHK.TRANS64 P0, [R0+URZ+0x90], R3 ;  /* 0x00009003000085a7 */ /* 0x000ea400080010ff */
[----:B--2---:R-:W-:Y:S05]  /*7f30*/  @!P0 BRA `(.L_x_140) ;  /* 0xfffffffc00f08947 */ /* 0x004fea000383ffff */
[----:B------:R-:W-:Y:S05]  /*7f40*/  BRA `(.L_x_53) ;  /* 0xffffffac00647947 */ /* 0x000fea000383ffff */
.L_x_63:
[----:B-1----:R-:W-:-:S04]  /*7f50*/  MOV R4, UR6 ;  /* 0x0000000600047c02 */ /* 0x002fc80008000f00 */
[----:B------:R1:W2:Y:S03]  /*7f60*/  SYNCS.PHASECHK.TRANS64.TRYWAIT P0, [R4+URZ+0x8], R5 ;  /* 0x00000805040075a7 */ /* 0x0002a600080011ff */
[----:B--2---:R-:W-:Y:S05]  /*7f70*/  @!P0 NANOSLEEP.SYNCS 0x989680 ;  /* 0x009896800000895d */ /* 0x004fea0003900000 */
[----:B------:R-:W2:Y:S02]  /*7f80*/  @!P0 SYNCS.PHASECHK.TRANS64 P0, [R4+URZ+0x8], R5 ;  /* 0x00000805040085a7 */ /* 0x000ea400080010ff */
[----:B--2---:R-:W-:Y:S05]  /*7f90*/  @!P0 BRA `(.L_x_63) ;  /* 0xfffffffc00ec8947 */ /* 0x004fea000383ffff */
[----:B------:R-:W-:Y:S05]  /*7fa0*/  BRA `(.L_x_62) ;  /* 0xffffffb000187947 */ /* 0x000fea000383ffff */
.L_x_65:
[----:B------:R-:W-:Y:S01]  /*7fb0*/  BSSY B0, `(.L_x_141) ;  /* 0x0000006000007945 */ /* 0x000fe20003800000 */
[----:B------:R-:W-:-:S07]  /*7fc0*/  MOV R15, 0xffffffff ;  /* 0xffffffff000f7802 */ /* 0x000fce0000000f00 */
[----:B-1---5:R-:W-:Y:S05]  /*7fd0*/  WARPSYNC.COLLECTIVE R15, `(.L_x_142) ;  /* 0x000000000f0c7348 */ /* 0x022fea0003c00000 */
[----:B------:R-:W-:Y:S02]  /*7fe0*/  ELECT P6, UR79, PT ;  /* 0x00000000004f782f */ /* 0x000fe400038c0000 */
[----:B------:R-:W-:Y:S01]  /*7ff0*/  MOV R14, UR79 ;  /* 0x0000004f000e7c02 */ /* 0x000fe20008000f00 */
[----:B-1---5:R-:W-:Y:S10]  /*8000*/  ENDCOLLECTIVE ;  /* 0x000000000000791b */ /* 0x022ff40003800000 */
.L_x_142:
[----:B------:R-:W-:Y:S05]  /*8010*/  BSYNC B0 ;  /* 0x0000000000007941 */ /* 0x000fea0003800000 */
.L_x_141:
[----:B------:R-:W-:Y:S05]  /*8020*/  BRA `(.L_x_143) ;  /* 0xffffffb000487947 */ /* 0x000fea000383ffff */
.L_x_67:
[----:B-1----:R-:W-:-:S04]  /*8030*/  MOV R2, UR6 ;  /* 0x0000000600027c02 */ /* 0x002fc80008000f00 */
[----:B------:R1:W2:Y:S03]  /*8040*/  SYNCS.PHASECHK.TRANS64.TRYWAIT P0, [R2+URZ+0x8], R3 ;  /* 0x00000803020075a7 */ /* 0x0002a600080011ff */
[----:B--2---:R-:W-:Y:S05]  /*8050*/  @!P0 NANOSLEEP.SYNCS 0x989680 ;  /* 0x009896800000895d */ /* 0x004fea0003900000 */
[----:B------:R-:W2:Y:S02]  /*8060*/  @!P0 SYNCS.PHASECHK.TRANS64 P0, [R2+URZ+0x8], R3 ;  /* 0x00000803020085a7 */ /* 0x000ea400080010ff */
[----:B--2---:R-:W-:Y:S05]  /*8070*/  @!P0 BRA `(.L_x_67) ;  /* 0xfffffffc00ec8947 */ /* 0x004fea000383ffff */
[----:B------:R-:W-:Y:S05]  /*8080*/  BRA `(.L_x_66) ;  /* 0xffffffb0004c7947 */ /* 0x000fea000383ffff */
.L_x_68:
[----:B-1----:R1:W2:Y:S02]  /*8090*/  SYNCS.PHASECHK.TRANS64.TRYWAIT P0, [R0+URZ+0x80], R5 ;  /* 0x00008005000075a7 */ /* 0x0022a400080011ff */
[----:B--2---:R-:W-:Y:S05]  /*80a0*/  @!P0 NANOSLEEP.SYNCS 0x989680 ;  /* 0x009896800000895d */ /* 0x004fea0003900000 */
[----:B------:R-:W2:Y:S02]  /*80b0*/  @!P0 SYNCS.PHASECHK.TRANS64 P0, [R0+URZ+0x80], R5 ;  /* 0x00008005000085a7 */ /* 0x000ea400080010ff */
[----:B--2---:R-:W-:Y:S05]  /*80c0*/  @!P0 BRA `(.L_x_68) ;  /* 0xfffffffc00f08947 */ /* 0x004fea000383ffff */
[----:B------:R-:W-:Y:S05]  /*80d0*/  BRA `(.L_x_144) ;  /* 0xffffffb400387947 */ /* 0x000fea000383ffff */
.L_x_70:
[----:B------:R-:W-:-:S07]  /*80e0*/  MOV R0, UR9 ;  /* 0x0000000900007c02 */ /* 0x000fce0008000f00 */
.L_x_145:
[----:B-1----:R1:W2:Y:S02]  /*80f0*/  SYNCS.PHASECHK.TRANS64.TRYWAIT P0, [R0+URZ+0xc0], R5 ;  /* 0x0000c005000075a7 */ /* 0x0022a400080011ff */
[----:B--2---:R-:W-:Y:S05]  /*8100*/  @!P0 NANOSLEEP.SYNCS 0x989680 ;  /* 0x009896800000895d */ /* 0x004fea0003900000 */
[----:B------:R-:W2:Y:S02]  /*8110*/  @!P0 SYNCS.PHASECHK.TRANS64 P0, [R0+URZ+0xc0], R5 ;  /* 0x0000c005000085a7 */ /* 0x000ea400080010ff */
[----:B--2---:R-:W-:Y:S05]  /*8120*/  @!P0 BRA `(.L_x_145) ;  /* 0xfffffffc00f08947 */ /* 0x004fea000383ffff */
[----:B------:R-:W-:Y:S05]  /*8130*/  BRA `(.L_x_146) ;  /* 0xffffffb400847947 */ /* 0x000fea000383ffff */
.L_x_73:
[----:B------:R-:W-:Y:S07]  /*8140*/  MOV R0, UR8 ;  /* 0x0000000800007c02 */ /* 0x000fee0008000f00 */
.L_x_147:
[----:B-1----:R1:W2:Y:S02]  /*8150*/  SYNCS.PHASECHK.TRANS64.TRYWAIT P0, [R0+URZ], R5 ;  /* 0x00000005000075a7 */ /* 0x0022a400080011ff */
[----:B--2---:R-:W-:Y:S05]  /*8160*/  @!P0 NANOSLEEP.SYNCS 0x989680 ;  /* 0x009896800000895d */ /* 0x004fea0003900000 */
[----:B------:R-:W2:Y:S02]  /*8170*/  @!P0 SYNCS.PHASECHK.TRANS64 P0, [R0+URZ], R5 ;  /* 0x00000005000085a7 */ /* 0x000ea400080010ff */
[----:B--2---:R-:W-:Y:S05]  /*8180*/  @!P0 BRA `(.L_x_147) ;  /* 0xfffffffc00f08947 */ /* 0x004fea000383ffff */
[----:B------:R-:W-:Y:S05]  /*8190*/  BRA `(.L_x_72) ;  /* 0xffffffb400987947 */ /* 0x000fea000383ffff */
.L_x_77:
[----:B-1----:R-:W-:-:S07]  /*81a0*/  MOV R0, UR8 ;  /* 0x0000000800007c02 */ /* 0x002fce0008000f00 */
.L_x_148:
[----:B-1----:R1:W2:Y:S02]  /*81b0*/  SYNCS.PHASECHK.TRANS64.TRYWAIT P0, [R0+URZ], R3 ;  /* 0x00000003000075a7 */ /* 0x0022a400080011ff */
[----:B--2---:R-:W-:Y:S05]  /*81c0*/  @!P0 NANOSLEEP.SYNCS 0x989680 ;  /* 0x009896800000895d */ /* 0x004fea0003900000 */
[----:B------:R-:W2:Y:S02]  /*81d0*/  @!P0 SYNCS.PHASECHK.TRANS64 P0, [R0+URZ], R3 ;  /* 0x00000003000085a7 */ /* 0x000ea400080010ff */
[----:B--2---:R-:W-:Y:S05]  /*81e0*/  @!P0 BRA `(.L_x_148) ;  /* 0xfffffffc00f08947 */ /* 0x004fea000383ffff */
[----:B------:R-:W-:Y:S05]  /*81f0*/  BRA `(.L_x_149) ;  /* 0xffffffb8008c7947 */ /* 0x000fea000383ffff */
.L_x_78:
[----:B------:R-:W-:-:S07]  /*8200*/  MOV R0, UR8 ;  /* 0x0000000800007c02 */ /* 0x000fce0008000f00 */
.L_x_150:
[----:B-1----:R1:W2:Y:S02]  /*8210*/  SYNCS.PHASECHK.TRANS64.TRYWAIT P0, [R0+URZ], R3 ;  /* 0x00000003000075a7 */ /* 0x0022a400080011ff */
[----:B--2---:R-:W-:Y:S05]  /*8220*/  @!P0 NANOSLEEP.SYNCS 0x989680 ;  /* 0x009896800000895d */ /* 0x004fea0003900000 */
[----:B------:R-:W2:Y:S02]  /*8230*/  @!P0 SYNCS.PHASECHK.TRANS64 P0, [R0+URZ], R3 ;  /* 0x00000003000085a7 */ /* 0x000ea400080010ff */
[----:B--2---:R-:W-:Y:S05]  /*8240*/  @!P0 BRA `(.L_x_150) ;  /* 0xfffffffc00f08947 */ /* 0x004fea000383ffff */
[----:B------:R-:W-:Y:S05]  /*8250*/  BRA `(.L_x_151) ;  /* 0xffffffb800987947 */ /* 0x000fea000383ffff */
.L_x_79:
[----:B------:R-:W-:-:S07]  /*8260*/  MOV R0, UR8 ;  /* 0x0000000800007c02 */ /* 0x000fce0008000f00 */
.L_x_152:
[----:B-1----:R1:W2:Y:S02]  /*8270*/  SYNCS.PHASECHK.TRANS64.TRYWAIT P0, [R0+URZ], R3 ;  /* 0x00000003000075a7 */ /* 0x0022a400080011ff */
[----:B--2---:R-:W-:Y:S05]  /*8280*/  @!P0 NANOSLEEP.SYNCS 0x989680 ;  /* 0x009896800000895d */ /* 0x004fea0003900000 */
[----:B------:R-:W2:Y:S02]  /*8290*/  @!P0 SYNCS.PHASECHK.TRANS64 P0, [R0+URZ], R3 ;  /* 0x00000003000085a7 */ /* 0x000ea400080010ff */
[----:B--2---:R-:W-:Y:S05]  /*82a0*/  @!P0 BRA `(.L_x_152) ;  /* 0xfffffffc00f08947 */ /* 0x004fea000383ffff */
[----:B------:R-:W-:Y:S05]  /*82b0*/  BRA `(.L_x_153) ;  /* 0xffffffb800a47947 */ /* 0x000fea000383ffff */
.L_x_82:
[----:B------:R-:W-:-:S07]  /*82c0*/  MOV R0, UR7 ;  /* 0x0000000700007c02 */ /* 0x000fce0008000f00 */
.L_x_154:
[----:B-1----:R1:W2:Y:S02]  /*82d0*/  SYNCS.PHASECHK.TRANS64.TRYWAIT P1, [R0+URZ+0x100], R3 ;  /* 0x00010003000075a7 */ /* 0x0022a400080211ff */
[----:B--2---:R-:W-:Y:S05]  /*82e0*/  @!P1 NANOSLEEP.SYNCS 0x989680 ;  /* 0x009896800000995d */ /* 0x004fea0003900000 */
[----:B------:R-:W2:Y:S02]  /*82f0*/  @!P1 SYNCS.PHASECHK.TRANS64 P1, [R0+URZ+0x100], R3 ;  /* 0x00010003000095a7 */ /* 0x000ea400080210ff */
[----:B--2---:R-:W-:Y:S05]  /*8300*/  @!P1 BRA `(.L_x_154) ;  /* 0xfffffffc00f09947 */ /* 0x004fea000383ffff */
[----:B------:R-:W-:Y:S05]  /*8310*/  BRA `(.L_x_155) ;  /* 0xffffffb800f07947 */ /* 0x000fea000383ffff */
.L_x_87:
[----:B--2---:R2:W4:Y:S02]  /*8320*/  SYNCS.PHASECHK.TRANS64.TRYWAIT P0, [R0+URZ+0x80], R3 ;  /* 0x00008003000075a7 */ /* 0x00452400080011ff */
[----:B----4-:R-:W-:Y:S05]  /*8330*/  @!P0 NANOSLEEP.SYNCS 0x989680 ;  /* 0x009896800000895d */ /* 0x010fea0003900000 */
[----:B------:R-:W4:Y:S02]  /*8340*/  @!P0 SYNCS.PHASECHK.TRANS64 P0, [R0+URZ+0x80], R3 ;  /* 0x00008003000085a7 */ /* 0x000f2400080010ff */
[----:B----4-:R-:W-:Y:S05]  /*8350*/  @!P0 BRA `(.L_x_87) ;  /* 0xfffffffc00f08947 */ /* 0x010fea000383ffff */
[----:B------:R-:W-:Y:S05]  /*8360*/  BRA `(.L_x_156) ;  /* 0xffffffbc00fc7947 */ /* 0x000fea000383ffff */
.L_x_90:
[----:B------:R-:W-:Y:S07]  /*8370*/  MOV R0, UR7 ;  /* 0x0000000700007c02 */ /* 0x000fee0008000f00 */
.L_x_157:
[----:B--2---:R2:W4:Y:S02]  /*8380*/  SYNCS.PHASECHK.TRANS64.TRYWAIT P0, [R0+URZ+0x78], R3 ;  /* 0x00007803000075a7 */ /* 0x00452400080011ff */
[----:B----4-:R-:W-:Y:S05]  /*8390*/  @!P0 NANOSLEEP.SYNCS 0x989680 ;  /* 0x009896800000895d */ /* 0x010fea0003900000 */
[----:B------:R-:W4:Y:S02]  /*83a0*/  @!P0 SYNCS.PHASECHK.TRANS64 P0, [R0+URZ+0x78], R3 ;  /* 0x00007803000085a7 */ /* 0x000f2400080010ff */
[----:B----4-:R-:W-:Y:S05]  /*83b0*/  @!P0 BRA `(.L_x_157) ;  /* 0xfffffffc00f08947 */ /* 0x010fea000383ffff */
[----:B------:R-:W-:Y:S05]  /*83c0*/  BRA `(.L_x_89) ;  /* 0xffffffc000dc7947 */ /* 0x000fea000383ffff */
.L_x_93:
[----:B--2---:R-:W-:Y:S07]  /*83d0*/  MOV R3, UR7 ;  /* 0x0000000700037c02 */ /* 0x004fee0008000f00 */
.L_x_158:
[----:B-1----:R1:W2:Y:S02]  /*83e0*/  SYNCS.PHASECHK.TRANS64.TRYWAIT P0, [R3+URZ+0x60], R12 ;  /* 0x0000600c030075a7 */ /* 0x0022a400080011ff */
[----:B--2---:R-:W-:Y:S05]  /*83f0*/  @!P0 NANOSLEEP.SYNCS 0x989680 ;  /* 0x009896800000895d */ /* 0x004fea0003900000 */
[----:B------:R-:W2:Y:S02]  /*8400*/  @!P0 SYNCS.PHASECHK.TRANS64 P0, [R3+URZ+0x60], R12 ;  /* 0x0000600c030085a7 */ /* 0x000ea400080010ff */
[----:B--2---:R-:W-:Y:S05]  /*8410*/  @!P0 BRA `(.L_x_158) ;  /* 0xfffffffc00f08947 */ /* 0x004fea000383ffff */
[----:B------:R-:W-:Y:S05]  /*8420*/  BRA `(.L_x_159) ;  /* 0xffffffc400547947 */ /* 0x000fea000383ffff */
.L_x_94:
[----:B------:R-:W-:Y:S07]  /*8430*/  MOV R3, UR7 ;  /* 0x0000000700037c02 */ /* 0x000fee0008000f00 */
.L_x_160:
[----:B-1----:R1:W2:Y:S02]  /*8440*/  SYNCS.PHASECHK.TRANS64.TRYWAIT P0, [R3+URZ+0x68], R12 ;  /* 0x0000680c030075a7 */ /* 0x0022a400080011ff */
[----:B--2---:R-:W-:Y:S05]  /*8450*/  @!P0 NANOSLEEP.SYNCS 0x989680 ;  /* 0x009896800000895d */ /* 0x004fea0003900000 */
[----:B------:R-:W2:Y:S02]  /*8460*/  @!P0 SYNCS.PHASECHK.TRANS64 P0, [R3+URZ+0x68], R12 ;  /* 0x0000680c030085a7 */ /* 0x000ea400080010ff */
[----:B--2---:R-:W-:Y:S05]  /*8470*/  @!P0 BRA `(.L_x_160) ;  /* 0xfffffffc00f08947 */ /* 0x004fea000383ffff */
[----:B------:R-:W-:Y:S05]  /*8480*/  BRA `(.L_x_161) ;  /* 0xffffffc400ec7947 */ /* 0x000fea000383ffff */
.L_x_96:
[----:B------:R-:W-:-:S07]  /*8490*/  MOV R0, UR7 ;  /* 0x0000000700007c02 */ /* 0x000fce0008000f00 */
.L_x_162:
[----:B-1----:R1:W4:Y:S02]  /*84a0*/  SYNCS.PHASECHK.TRANS64.TRYWAIT P0, [R0+URZ+0x60], R3 ;  /* 0x00006003000075a7 */ /* 0x00232400080011ff */
[----:B----4-:R-:W-:Y:S05]  /*84b0*/  @!P0 NANOSLEEP.SYNCS 0x989680 ;  /* 0x009896800000895d */ /* 0x010fea0003900000 */
[----:B------:R-:W4:Y:S02]  /*84c0*/  @!P0 SYNCS.PHASECHK.TRANS64 P0, [R0+URZ+0x60], R3 ;  /* 0x00006003000085a7 */ /* 0x000f2400080010ff */
[----:B----4-:R-:W-:Y:S05]  /*84d0*/  @!P0 BRA `(.L_x_162) ;  /* 0xfffffffc00f08947 */ /* 0x010fea000383ffff */
[----:B------:R-:W-:Y:S05]  /*84e0*/  BRA `(.L_x_163) ;  /* 0xffffffc800747947 */ /* 0x000fea000383ffff */
.L_x_98:
[----:B--2---:R2:W3:Y:S02]  /*84f0*/  SYNCS.PHASECHK.TRANS64.TRYWAIT P0, [R0+URZ+0x80], R3 ;  /* 0x00008003000075a7 */ /* 0x0044e400080011ff */
[----:B---3--:R-:W-:Y:S05]  /*8500*/  @!P0 NANOSLEEP.SYNCS 0x989680 ;  /* 0x009896800000895d */ /* 0x008fea0003900000 */
[----:B------:R-:W3:Y:S02]  /*8510*/  @!P0 SYNCS.PHASECHK.TRANS64 P0, [R0+URZ+0x80], R3 ;  /* 0x00008003000085a7 */ /* 0x000ee400080010ff */
[----:B---3--:R-:W-:Y:S05]  /*8520*/  @!P0 BRA `(.L_x_98) ;  /* 0xfffffffc00f08947 */ /* 0x008fea000383ffff */
[----:B------:R-:W-:Y:S05]  /*8530*/  BRA `(.L_x_164) ;  /* 0xffffffcc00407947 */ /* 0x000fea000383ffff */
.L_x_109:
[----:B-1----:R1:W3:Y:S02]  /*8540*/  SYNCS.PHASECHK.TRANS64.TRYWAIT P1, [R3+URZ+0x50], R0 ;  /* 0x00005000030075a7 */ /* 0x0022e400080211ff */
[----:B---3--:R-:W-:Y:S05]  /*8550*/  @!P1 NANOSLEEP.SYNCS 0x989680 ;  /* 0x009896800000995d */ /* 0x008fea0003900000 */
[----:B------:R-:W3:Y:S02]  /*8560*/  @!P1 SYNCS.PHASECHK.TRANS64 P1, [R3+URZ+0x50], R0 ;  /* 0x00005000030095a7 */ /* 0x000ee400080210ff */
[----:B---3--:R-:W-:Y:S05]  /*8570*/  @!P1 BRA `(.L_x_109) ;  /* 0xfffffffc00f09947 */ /* 0x008fea000383ffff */
[----:B------:R-:W-:Y:S05]  /*8580*/  BRA `(.L_x_108) ;  /* 0xffffffd800507947 */ /* 0x000fea000383ffff */
.L_x_111:
[----:B---3--:R3:W4:Y:S02]  /*8590*/  SYNCS.PHASECHK.TRANS64.TRYWAIT P0, [R110+URZ+0xa0], R5 ;  /* 0x0000a0056e0075a7 */ /* 0x00872400080011ff */
[----:B----4-:R-:W-:Y:S05]  /*85a0*/  @!P0 NANOSLEEP.SYNCS 0x989680 ;  /* 0x009896800000895d */ /* 0x010fea0003900000 */
[----:B------:R-:W4:Y:S02]  /*85b0*/  @!P0 SYNCS.PHASECHK.TRANS64 P0, [R110+URZ+0xa0], R5 ;  /* 0x0000a0056e0085a7 */ /* 0x000f2400080010ff */
[----:B----4-:R-:W-:Y:S05]  /*85c0*/  @!P0 BRA `(.L_x_111) ;  /* 0xfffffffc00f08947 */ /* 0x010fea000383ffff */
[----:B------:R-:W-:Y:S05]  /*85d0*/  BRA `(.L_x_110) ;  /* 0xffffffd800a47947 */ /* 0x000fea000383ffff */
.L_x_119:
[----:B--2---:R2:W3:Y:S02]  /*85e0*/  SYNCS.PHASECHK.TRANS64.TRYWAIT P0, [R75+URZ+0x50], R0 ;  /* 0x000050004b0075a7 */ /* 0x0044e400080011ff */
[----:B---3--:R-:W-:Y:S05]  /*85f0*/  @!P0 NANOSLEEP.SYNCS 0x989680 ;  /* 0x009896800000895d */ /* 0x008fea0003900000 */
[----:B------:R-:W3:Y:S02]  /*8600*/  @!P0 SYNCS.PHASECHK.TRANS64 P0, [R75+URZ+0x50], R0 ;  /* 0x000050004b0085a7 */ /* 0x000ee400080010ff */
[----:B---3--:R-:W-:Y:S05]  /*8610*/  @!P0 BRA `(.L_x_119) ;  /* 0xfffffffc00f08947 */ /* 0x008fea000383ffff */
[----:B------:R-:W-:Y:S05]  /*8620*/  BRA `(.L_x_118) ;  /* 0xffffffe400b07947 */ /* 0x000fea000383ffff */
        .weak           $__internal_0_$__cuda_sm10x_tcgen05_guardrail_trap_col_being_dealloced_not_returned_by_alloc
        .type           $__internal_0_$__cuda_sm10x_tcgen05_guardrail_trap_col_being_dealloced_not_returned_by_alloc,@function
        .size           $__internal_0_$__cuda_sm10x_tcgen05_guardrail_trap_col_being_dealloced_not_returned_by_alloc,($__internal_1_$__cuda_sm10x_tcgen05_guardrail_trap_phase_invalid_during_alloc - $__internal_0_$__cuda_sm10x_tcgen05_guardrail_trap_col_being_dealloced_not_returned_by_alloc)
$__internal_0_$__cuda_sm10x_tcgen05_guardrail_trap_col_being_dealloced_not_returned_by_alloc:
[----:B------:R-:W-:Y:S05]  /*8630*/  BPT.TRAP 0x1 ;  /* 0x000000040000795c */ /* 0x000fea0000300000 */
[----:B------:R-:W-:-:S04]  /*8640*/  HFMA2 R3, -RZ, RZ, 0, 0 ;  /* 0x00000000ff037431 */ /* 0x000fc800000001ff */
[----:B------:R-:W-:Y:S05]  /*8650*/  RET.REL.NODEC R2 `(_ZN7cutlass13device_kernelINS_4gemm6kernel13GemmUniversalIN4cute5tupleIJiiiiEEENS1_10collective13CollectiveMmaINS1_35MainloopSm100TmaUmmaWarpSpecializedILi5ELi2ELi4ENS5_IJNS4_1CILi2EEENSA_ILi1EEESC_EEEEENS5_IJNSA_ILi128EEESF_SF_EEEaNS5_IJlSC_lEEEaSH_NS4_8TiledMMAINS4_8MMA_AtomIJNS4_21SM100_MMA_S8_2x1SM_SSIaaiLi128ELi128ELNS4_4UMMA5MajorE0ELSM_0ELNSL_8SaturateE0EEEEEENS4_6LayoutINS5_IJSC_SC_SC_EEENS5_IJNSA_ILi0EEESS_SS_EEEEENS5_IJNS4_10UnderscoreESV_SV_EEEEENS4_18SM100_TMA_2SM_LOADENS4_14ComposedLayoutINS4_7SwizzleILi3ELi4ELi3EEENS4_18smem_ptr_flag_bitsILi8EEENSQ_INS5_IJNSA_ILi8EEESF_EEENS5_IJSF_SC_EEEEEEEvNS4_8identityESY_S18_vS19_EENS_8epilogue10collective18CollectiveEpilogueINS1B_23Sm100TmaWarpSpecializedILi2ELi2ELi32ELb0ELb0EEEJNS5_IJNSA_ILi64EEESF_SF_EEENS5_IJNSQ_IS1G_SC_EENSQ_INS5_IJNSA_ILi32EEESB_EEENS5_IJSC_S1G_EEEEEEEEaSH_aSH_NS1B_6fusion15FusionCallbacksIS1F_NS1O_17LinearCombinationIaiaiLNS_15FloatRoundStyleE2EEES1H_S1N_JEEENS4_5SM1004TMEM4LOAD26SM100_TMEM_LOAD_32dp32b32xENS4_13SM90_TMA_LOADENSZ_INS10_ILi1ELi4ELi3EEES13_NSQ_INS5_IJS14_S1J_EEENS5_IJS1J_SC_EEEEEEENS4_39AutoVectorizingCopyWithAssumedAlignmentILi128EEENS4_14SM90_TMA_STOREES23_S25_S25_EEEvvEEEEvNT_6ParamsE) ;  /* 0xffffff7802687950 */ /* 0x000fea0003c3ffff */
        .weak           $__internal_1_$__cuda_sm10x_tcgen05_guardrail_trap_phase_invalid_during_alloc
        .type           $__internal_1_$__cuda_sm10x_tcgen05_guardrail_trap_phase_invalid_during_alloc,@function
        .size           $__internal_1_$__cuda_sm10x_tcgen05_guardrail_trap_phase_invalid_during_alloc,($__internal_2_$__cuda_sm10x_tcgen05_guardrail_trap_unallocated_columns_being_dealloced - $__internal_1_$__cuda_sm10x_tcgen05_guardrail_trap_phase_invalid_during_alloc)
$__internal_1_$__cuda_sm10x_tcgen05_guardrail_trap_phase_invalid_during_alloc:
[----:B------:R-:W-:Y:S05]  /*8660*/  BPT.TRAP 0x1 ;  /* 0x000000040000795c */ /* 0x000fea0000300000 */
[----:B------:R-:W-:-:S04]  /*8670*/  MOV R3, 0x0 ;  /* 0x0000000000037802 */ /* 0x000fc80000000f00 */
[----:B------:R-:W-:Y:S05]  /*8680*/  RET.REL.NODEC R2 `(_ZN7cutlass13device_kernelINS_4gemm6kernel13GemmUniversalIN4cute5tupleIJiiiiEEENS1_10collective13CollectiveMmaINS1_35MainloopSm100TmaUmmaWarpSpecializedILi5ELi2ELi4ENS5_IJNS4_1CILi2EEENSA_ILi1EEESC_EEEEENS5_IJNSA_ILi128EEESF_SF_EEEaNS5_IJlSC_lEEEaSH_NS4_8TiledMMAINS4_8MMA_AtomIJNS4_21SM100_MMA_S8_2x1SM_SSIaaiLi128ELi128ELNS4_4UMMA5MajorE0ELSM_0ELNSL_8SaturateE0EEEEEENS4_6LayoutINS5_IJSC_SC_SC_EEENS5_IJNSA_ILi0EEESS_SS_EEEEENS5_IJNS4_10UnderscoreESV_SV_EEEEENS4_18SM100_TMA_2SM_LOADENS4_14ComposedLayoutINS4_7SwizzleILi3ELi4ELi3EEENS4_18smem_ptr_flag_bitsILi8EEENSQ_INS5_IJNSA_ILi8EEESF_EEENS5_IJSF_SC_EEEEEEEvNS4_8identityESY_S18_vS19_EENS_8epilogue10collective18CollectiveEpilogueINS1B_23Sm100TmaWarpSpecializedILi2ELi2ELi32ELb0ELb0EEEJNS5_IJNSA_ILi64EEESF_SF_EEENS5_IJNSQ_IS1G_SC_EENSQ_INS5_IJNSA_ILi32EEESB_EEENS5_IJSC_S1G_EEEEEEEEaSH_aSH_NS1B_6fusion15FusionCallbacksIS1F_NS1O_17LinearCombinationIaiaiLNS_15FloatRoundStyleE2EEES1H_S1N_JEEENS4_5SM1004TMEM4LOAD26SM100_TMEM_LOAD_32dp32b32xENS4_13SM90_TMA_LOADENSZ_INS10_ILi1ELi4ELi3EEES13_NSQ_INS5_IJS14_S1J_EEENS5_IJS1J_SC_EEEEEEENS4_39AutoVectorizingCopyWithAssumedAlignmentILi128EEENS4_14SM90_TMA_STOREES23_S25_S25_EEEvvEEEEvNT_6ParamsE) ;  /* 0xffffff78025c7950 */ /* 0x000fea0003c3ffff */
        .weak           $__internal_2_$__cuda_sm10x_tcgen05_guardrail_trap_unallocated_columns_being_dealloced
        .type           $__internal_2_$__cuda_sm10x_tcgen05_guardrail_trap_unallocated_columns_being_dealloced,@function
        .size           $__internal_2_$__cuda_sm10x_tcgen05_guardrail_trap_unallocated_columns_being_dealloced,(.L_x_166 - $__internal_2_$__cuda_sm10x_tcgen05_guardrail_trap_unallocated_columns_being_dealloced)
$__internal_2_$__cuda_sm10x_tcgen05_guardrail_trap_unallocated_columns_being_dealloced:
[----:B------:R-:W-:Y:S05]  /*8690*/  BPT.TRAP 0x1 ;  /* 0x000000040000795c */ /* 0x000fea0000300000 */
[----:B------:R-:W-:-:S04]  /*86a0*/  HFMA2 R3, -RZ, RZ, 0, 0 ;  /* 0x00000000ff037431 */ /* 0x000fc800000001ff */
[----:B------:R-:W-:Y:S05]  /*86b0*/  RET.REL.NODEC R2 `(_ZN7cutlass13device_kernelINS_4gemm6kernel13GemmUniversalIN4cute5tupleIJiiiiEEENS1_10collective13CollectiveMmaINS1_35MainloopSm100TmaUmmaWarpSpecializedILi5ELi2ELi4ENS5_IJNS4_1CILi2EEENSA_ILi1EEESC_EEEEENS5_IJNSA_ILi128EEESF_SF_EEEaNS5_IJlSC_lEEEaSH_NS4_8TiledMMAINS4_8MMA_AtomIJNS4_21SM100_MMA_S8_2x1SM_SSIaaiLi128ELi128ELNS4_4UMMA5MajorE0ELSM_0ELNSL_8SaturateE0EEEEEENS4_6LayoutINS5_IJSC_SC_SC_EEENS5_IJNSA_ILi0EEESS_SS_EEEEENS5_IJNS4_10UnderscoreESV_SV_EEEEENS4_18SM100_TMA_2SM_LOADENS4_14ComposedLayoutINS4_7SwizzleILi3ELi4ELi3EEENS4_18smem_ptr_flag_bitsILi8EEENSQ_INS5_IJNSA_ILi8EEESF_EEENS5_IJSF_SC_EEEEEEEvNS4_8identityESY_S18_vS19_EENS_8epilogue10collective18CollectiveEpilogueINS1B_23Sm100TmaWarpSpecializedILi2ELi2ELi32ELb0ELb0EEEJNS5_IJNSA_ILi64EEESF_SF_EEENS5_IJNSQ_IS1G_SC_EENSQ_INS5_IJNSA_ILi32EEESB_EEENS5_IJSC_S1G_EEEEEEEEaSH_aSH_NS1B_6fusion15FusionCallbacksIS1F_NS1O_17LinearCombinationIaiaiLNS_15FloatRoundStyleE2EEES1H_S1N_JEEENS4_5SM1004TMEM4LOAD26SM100_TMEM_LOAD_32dp32b32xENS4_13SM90_TMA_LOADENSZ_INS10_ILi1ELi4ELi3EEES13_NSQ_INS5_IJS14_S1J_EEENS5_IJS1J_SC_EEEEEEENS4_39AutoVectorizingCopyWithAssumedAlignmentILi128EEENS4_14SM90_TMA_STOREES23_S25_S25_EEEvvEEEEvNT_6ParamsE) ;  /* 0xffffff7802507950 */ /* 0x000fea0003c3ffff */
.L_x_165:
[----:B------:R-:W-:-:S00]  /*86c0*/  BRA `(.L_x_165) ;  /* 0xfffffffc00fc7947 */ /* 0x000fc0000383ffff */
[----:B------:R-:W-:-:S00]  /*86d0*/  NOP ;  /* 0x0000000000007918 */ /* 0x000fc00000000000 */
        /* <DEDUP_REMOVED lines=10> */
.L_x_166:


//--------------------- .nv.global.init           --------------------------
	.section	.nv.global.init,"aw",@progbits
.nv.global.init:
	.type		$str$27,@object
	.size		$str$27,($str$28 - $str$27)
$str$27:
        /*0000*/ 	.byte	0x28, 0x61, 0x64, 0x64, 0x72, 0x65, 0x73, 0x73, 0x20, 0x26, 0x20, 0x6d, 0x61, 0x73, 0x6b, 0x29
        /*0010*/ 	.byte	0x20, 0x3d, 0x3d, 0x20, 0x30, 0x00
	.type		$str$28,@object
	.size		$str$28,($str$26 - $str$28)
$str$28:
        /*0016*/ 	.byte	0x2f, 0x74, 0x6d, 0x70, 0x2f, 0x63, 0x75, 0x74, 0x6c, 0x61, 0x73, 0x73, 0x5f, 0x73, 0x77, 0x65
        /*0026*/ 	.byte	0x65, 0x70, 0x5f, 0x73, 0x72, 0x63, 0x2f, 0x69, 0x6e, 0x63, 0x6c, 0x75, 0x64, 0x65, 0x2f, 0x63
        /*0036*/ 	.byte	0x75, 0x74, 0x65, 0x2f, 0x70, 0x6f, 0x69, 0x6e, 0x74, 0x65, 0x72, 0x5f, 0x66, 0x6c, 0x61, 0x67
        /*0046*/ 	.byte	0x67, 0x65, 0x64, 0x2e, 0x68, 0x70, 0x70, 0x00
	.type		$str$26,@object
	.size		$str$26,($str$25 - $str$26)
$str$26:
        /*004e*/ 	.byte	0x2f, 0x74, 0x6d, 0x70, 0x2f, 0x63, 0x75, 0x74, 0x6c, 0x61, 0x73, 0x73, 0x5f, 0x73, 0x77, 0x65
        /*005e*/ 	.byte	0x65, 0x70, 0x5f, 0x73, 0x72, 0x63, 0x2f, 0x69, 0x6e, 0x63, 0x6c, 0x75, 0x64, 0x65, 0x2f, 0x63
        /*006e*/ 	.byte	0x75, 0x74, 0x65, 0x2f, 0x61, 0x74, 0x6f, 0x6d, 0x2f, 0x63, 0x6f, 0x70, 0x79, 0x5f, 0x74, 0x72
        /*007e*/ 	.byte	0x61, 0x69, 0x74, 0x73, 0x5f, 0x73, 0x6d, 0x31, 0x30, 0x30, 0x2e, 0x68, 0x70, 0x70, 0x00
	.type		$str$25,@object
	.size		$str$25,(__unnamed_1 - $str$25)
$str$25:
        /*008d*/ 	.byte	0x28, 0x28, 0x75, 0x69, 0x6e, 0x74, 0x33, 0x32, 0x5f, 0x74, 0x28, 0x74, 0x68, 0x72, 0x65, 0x61
        /*009d*/ 	.byte	0x64, 0x49, 0x64, 0x78, 0x2e, 0x78, 0x29, 0x20, 0x2f, 0x20, 0x33, 0x32, 0x29, 0x20, 0x25, 0x20
        /*00ad*/ 	.byte	0x34, 0x29, 0x20, 0x3d, 0x3d, 0x20, 0x28, 0x28, 0x28, 0x74, 0x6d, 0x65, 0x6d, 0x5f, 0x61, 0x64
        /*00bd*/ 	.byte	0x64, 0x72, 0x20, 0x3e, 0x3e, 0x20, 0x31, 0x36, 0x29, 0x20, 0x2f, 0x20, 0x33, 0x32, 0x29, 0x20
        /*00cd*/ 	.byte	0x25, 0x20, 0x34, 0x29, 0x00
	.type		__unnamed_1,@object
	.size		__unnamed_1,(__unnamed_2 - __unnamed_1)
__unnamed_1:
        /*00d2*/ 	.byte	0x61, 0x75, 0x74, 0x6f, 0x20, 0x63, 0x75, 0x74, 0x65, 0x3a, 0x3a, 0x61, 0x73, 0x5f, 0x70, 0x6f
        /* <DEDUP_REMOVED lines=24> */
        /*0262*/ 	.byte	0x3e, 0x3e, 0x5d, 0x00
	.type		__unnamed_2,@object
	.size		__unnamed_2,(.L_2 - __unnamed_2)
__unnamed_2:
        /* <DEDUP_REMOVED lines=41> */
.L_2:


//--------------------- .nv.shared._ZN7cutlass13device_kernelINS_4gemm6kernel13GemmUniversalIN4cute5tupleIJiiiiEEENS1_10collective13CollectiveMmaINS1_35MainloopSm100TmaUmmaWarpSpecializedILi5ELi2ELi4ENS5_IJNS4_1CILi2EEENSA_ILi1EEESC_EEEEENS5_IJNSA_ILi128EEESF_SF_EEEaNS5_IJlSC_lEEEaSH_NS4_8TiledMMAINS4_8MMA_AtomIJNS4_21SM100_MMA_S8_2x1SM_SSIaaiLi128ELi128ELNS4_4UMMA5MajorE0ELSM_0ELNSL_8SaturateE0EEEEEENS4_6LayoutINS5_IJSC_SC_SC_EEENS5_IJNSA_ILi0EEESS_SS_EEEEENS5_IJNS4_10UnderscoreESV_SV_EEEEENS4_18SM100_TMA_2SM_LOADENS4_14ComposedLayoutINS4_7SwizzleILi3ELi4ELi3EEENS4_18smem_ptr_flag_bitsILi8EEENSQ_INS5_IJNSA_ILi8EEESF_EEENS5_IJSF_SC_EEEEEEEvNS4_8identityESY_S18_vS19_EENS_8epilogue10collective18CollectiveEpilogueINS1B_23Sm100TmaWarpSpecializedILi2ELi2ELi32ELb0ELb0EEEJNS5_IJNSA_ILi64EEESF_SF_EEENS5_IJNSQ_IS1G_SC_EENSQ_INS5_IJNSA_ILi32EEESB_EEENS5_IJSC_S1G_EEEEEEEEaSH_aSH_NS1B_6fusion15FusionCallbacksIS1F_NS1O_17LinearCombinationIaiaiLNS_15FloatRoundStyleE2EEES1H_S1N_JEEENS4_5SM1004TMEM4LOAD26SM100_TMEM_LOAD_32dp32b32xENS4_13SM90_TMA_LOADENSZ_INS10_ILi1ELi4ELi3EEES13_NSQ_INS5_IJS14_S1J_EEENS5_IJS1J_SC_EEEEEEENS4_39AutoVectorizingCopyWithAssumedAlignmentILi128EEENS4_14SM90_TMA_STOREES23_S25_S25_EEEvvEEEEvNT_6ParamsE --------------------------
	.section	.nv.shared._ZN7cutlass13device_kernelINS_4gemm6kernel13GemmUniversalIN4cute5tupleIJiiiiEEENS1_10collective13CollectiveMmaINS1_35MainloopSm100TmaUmmaWarpSpecializedILi5ELi2ELi4ENS5_IJNS4_1CILi2EEENSA_ILi1EEESC_EEEEENS5_IJNSA_ILi128EEESF_SF_EEEaNS5_IJlSC_lEEEaSH_NS4_8TiledMMAINS4_8MMA_AtomIJNS4_21SM100_MMA_S8_2x1SM_SSIaaiLi128ELi128ELNS4_4UMMA5MajorE0ELSM_0ELNSL_8SaturateE0EEEEEENS4_6LayoutINS5_IJSC_SC_SC_EEENS5_IJNSA_ILi0EEESS_SS_EEEEENS5_IJNS4_10UnderscoreESV_SV_EEEEENS4_18SM100_TMA_2SM_LOADENS4_14ComposedLayoutINS4_7SwizzleILi3ELi4ELi3EEENS4_18smem_ptr_flag_bitsILi8EEENSQ_INS5_IJNSA_ILi8EEESF_EEENS5_IJSF_SC_EEEEEEEvNS4_8identityESY_S18_vS19_EENS_8epilogue10collective18CollectiveEpilogueINS1B_23Sm100TmaWarpSpecializedILi2ELi2ELi32ELb0ELb0EEEJNS5_IJNSA_ILi64EEESF_SF_EEENS5_IJNSQ_IS1G_SC_EENSQ_INS5_IJNSA_ILi32EEESB_EEENS5_IJSC_S1G_EEEEEEEEaSH_aSH_NS1B_6fusion15FusionCallbacksIS1F_NS1O_17LinearCombinationIaiaiLNS_15FloatRoundStyleE2EEES1H_S1N_JEEENS4_5SM1004TMEM4LOAD26SM100_TMEM_LOAD_32dp32b32xENS4_13SM90_TMA_LOADENSZ_INS10_ILi1ELi4ELi3EEES13_NSQ_INS5_IJS14_S1J_EEENS5_IJS1J_SC_EEEEEEENS4_39AutoVectorizingCopyWithAssumedAlignmentILi128EEENS4_14SM90_TMA_STOREES23_S25_S25_EEEvvEEEEvNT_6ParamsE,"aw",@nobits
	.sectionflags	@""
	.align	16
	.zero		1024


//--------------------- .nv.shared.reserved.0     --------------------------
	.section	.nv.shared.reserved.0,"aw",@nobits
	.weak		__nv_reservedSMEM_offset_0_alias
	.size		__nv_reservedSMEM_offset_0_alias, 0, 64
	.other		__nv_reservedSMEM_offset_0_alias,@"STO_CUDA_RESERVED_SHARED STV_DEFAULT"
__nv_reservedSMEM_offset_0_alias:
	.zero		0
.nv.shared.reserved.0:
	.zero		64
	.weak		__nv_reservedSMEM_tcgen05_partition
	.type		__nv_reservedSMEM_tcgen05_partition,@object
	.size		__nv_reservedSMEM_tcgen05_partition,(.L_0 - __nv_reservedSMEM_tcgen05_partition)
__nv_reservedSMEM_tcgen05_partition:
	.zero		32
.L_0:


//--------------------- .nv.global                --------------------------
	.section	.nv.global,"aw",@nobits
.nv.global:
	.type		_ZN40_INTERNAL_91409d0c_4_k_cu_8121077f_108214cute1_E,@object
	.size		_ZN40_INTERNAL_91409d0c_4_k_cu_8121077f_108214cute1_E,(_ZN40_INTERNAL_91409d0c_4_k_cu_8121077f_108214cuda3std3__45__cpo6cbeginE - _ZN40_INTERNAL_91409d0c_4_k_cu_8121077f_108214cute1_E)
_ZN40_INTERNAL_91409d0c_4_k_cu_8121077f_108214cute1_E:
	.zero		1
	.type		_ZN40_INTERNAL_91409d0c_4_k_cu_8121077f_108214cuda3std3__45__cpo6cbeginE,@object
	.size		_ZN40_INTERNAL_91409d0c_4_k_cu_8121077f_108214cuda3std3__45__cpo6cbeginE,(_ZN40_INTERNAL_91409d0c_4_k_cu_8121077f_108214cuda3std3__48in_placeE - _ZN40_INTERNAL_91409d0c_4_k_cu_8121077f_108214cuda3std3__45__cpo6cbeginE)
_ZN40_INTERNAL_91409d0c_4_k_cu_8121077f_108214cuda3std3__45__cpo6cbeginE:
	.zero		1
	.type		_ZN40_INTERNAL_91409d0c_4_k_cu_8121077f_108214cuda3std3__48in_placeE,@object
	.size		_ZN40_INTERNAL_91409d0c_4_k_cu_8121077f_108214cuda3std3__48in_placeE,(_ZN40_INTERNAL_91409d0c_4_k_cu_8121077f_108214cuda3std6ranges3__45__cpo9iter_moveE - _ZN40_INTERNAL_91409d0c_4_k_cu_8121077f_108214cuda3std3__48in_placeE)
_ZN40_INTERNAL_91409d0c_4_k_cu_8121077f_108214cuda3std3__48in_placeE:
	.zero		1
	.type		_ZN40_INTERNAL_91409d0c_4_k_cu_8121077f_108214cuda3std6ranges3__45__cpo9iter_moveE,@object
	.size		_ZN40_INTERNAL_91409d0c_4_k_cu_8121077f_108214cuda3std6ranges3__45__cpo9iter_moveE,(_ZN40_INTERNAL_91409d0c_4_k_cu_8121077f_108214cuda3std3__45__cpo5beginE - _ZN40_INTERNAL_91409d0c_4_k_cu_8121077f_108214cuda3std6ranges3__45__cpo9iter_moveE)
_ZN40_INTERNAL_91409d0c_4_k_cu_8121077f_108214cuda3std6ranges3__45__cpo9iter_moveE:
	.zero		1
	.type		_ZN40_INTERNAL_91409d0c_4_k_cu_8121077f_108214cuda3std3__45__cpo5beginE,@object
	.size		_ZN40_INTERNAL_91409d0c_4_k_cu_8121077f_108214cuda3std3__45__cpo5beginE,(_ZN40_INTERNAL_91409d0c_4_k_cu_8121077f_108214cuda3std3__442_GLOBAL__N__91409d0c_4_k_cu_8121077f_108216ignoreE - _ZN40_INTERNAL_91409d0c_4_k_cu_8121077f_108214cuda3std3__45__cpo5beginE)
_ZN40_INTERNAL_91409d0c_4_k_cu_8121077f_108214cuda3std3__45__cpo5beginE:
	.zero		1
	.type		_ZN40_INTERNAL_91409d0c_4_k_cu_8121077f_108214cuda3std3__442_GLOBAL__N__91409d0c_4_k_cu_8121077f_108216ignoreE,@object
	.size		_ZN40_INTERNAL_91409d0c_4_k_cu_8121077f_108214cuda3std3__442_GLOBAL__N__91409d0c_4_k_cu_8121077f_108216ignoreE,(_ZN40_INTERNAL_91409d0c_4_k_cu_8121077f_108214cute7productE - _ZN40_INTERNAL_91409d0c_4_k_cu_8121077f_108214cuda3std3__442_GLOBAL__N__91409d0c_4_k_cu_8121077f_108216ignoreE)
_ZN40_INTERNAL_91409d0c_4_k_cu_8121077f_108214cuda3std3__442_GLOBAL__N__91409d0c_4_k_cu_8121077f_108216ignoreE:
	.zero		1
	.type		_ZN40_INTERNAL_91409d0c_4_k_cu_8121077f_108214cute7productE,@object
	.size		_ZN40_INTERNAL_91409d0c_4_k_cu_8121077f_108214cute7productE,(_ZN40_INTERNAL_91409d0c_4_k_cu_8121077f_108214cuda3std3__45__cpo3endE - _ZN40_INTERNAL_91409d0c_4_k_cu_8121077f_108214cute7productE)
_ZN40_INTERNAL_91409d0c_4_k_cu_8121077f_108214cute7productE:
	.zero		1
	.type		_ZN40_INTERNAL_91409d0c_4_k_cu_8121077f_108214cuda3std3__45__cpo3endE,@object
	.size		_ZN40_INTERNAL_91409d0c_4_k_cu_8121077f_108214cuda3std3__45__cpo3endE,(_ZN40_INTERNAL_91409d0c_4_k_cu_8121077f_108214cuda3std3__419piecewise_constructE - _ZN40_INTERNAL_91409d0c_4_k_cu_8121077f_108214cuda3std3__45__cpo3endE)
_ZN40_INTERNAL_91409d0c_4_k_cu_8121077f_108214cuda3std3__45__cpo3endE:
	.zero		1
	.type		_ZN40_INTERNAL_91409d0c_4_k_cu_8121077f_108214cuda3std3__419piecewise_constructE,@object
	.size		_ZN40_INTERNAL_91409d0c_4_k_cu_8121077f_108214cuda3std3__419piecewise_constructE,(_ZN40_INTERNAL_91409d0c_4_k_cu_8121077f_108214cuda3std3__45__cpo4cendE - _ZN40_INTERNAL_91409d0c_4_k_cu_8121077f_108214cuda3std3__419piecewise_constructE)
_ZN40_INTERNAL_91409d0c_4_k_cu_8121077f_108214cuda3std3__419piecewise_constructE:
	.zero		1
	.type		_ZN40_INTERNAL_91409d0c_4_k_cu_8121077f_108214cuda3std3__45__cpo4cendE,@object
	.size		_ZN40_INTERNAL_91409d0c_4_k_cu_8121077f_108214cuda3std3__45__cpo4cendE,(_ZN40_INTERNAL_91409d0c_4_k_cu_8121077f_108214cuda3std6ranges3__45__cpo4swapE - _ZN40_INTERNAL_91409d0c_4_k_cu_8121077f_108214cuda3std3__45__cpo4cendE)
_ZN40_INTERNAL_91409d0c_4_k_cu_8121077f_108214cuda3std3__45__cpo4cendE:
	.zero		1
	.type		_ZN40_INTERNAL_91409d0c_4_k_cu_8121077f_108214cuda3std6ranges3__45__cpo4swapE,@object
	.size		_ZN40_INTERNAL_91409d0c_4_k_cu_8121077f_108214cuda3std6ranges3__45__cpo4swapE,(.L_10 - _ZN40_INTERNAL_91409d0c_4_k_cu_8121077f_108214cuda3std6ranges3__45__cpo4swapE)
_ZN40_INTERNAL_91409d0c_4_k_cu_8121077f_108214cuda3std6ranges3__45__cpo4swapE:
	.zero		1
.L_10:


//--------------------- .nv.constant0._ZN7cutlass13device_kernelINS_4gemm6kernel13GemmUniversalIN4cute5tupleIJiiiiEEENS1_10collective13CollectiveMmaINS1_35MainloopSm100TmaUmmaWarpSpecializedILi5ELi2ELi4ENS5_IJNS4_1CILi2EEENSA_ILi1EEESC_EEEEENS5_IJNSA_ILi128EEESF_SF_EEEaNS5_IJlSC_lEEEaSH_NS4_8TiledMMAINS4_8MMA_AtomIJNS4_21SM100_MMA_S8_2x1SM_SSIaaiLi128ELi128ELNS4_4UMMA5MajorE0ELSM_0ELNSL_8SaturateE0EEEEEENS4_6LayoutINS5_IJSC_SC_SC_EEENS5_IJNSA_ILi0EEESS_SS_EEEEENS5_IJNS4_10UnderscoreESV_SV_EEEEENS4_18SM100_TMA_2SM_LOADENS4_14ComposedLayoutINS4_7SwizzleILi3ELi4ELi3EEENS4_18smem_ptr_flag_bitsILi8EEENSQ_INS5_IJNSA_ILi8EEESF_EEENS5_IJSF_SC_EEEEEEEvNS4_8identityESY_S18_vS19_EENS_8epilogue10collective18CollectiveEpilogueINS1B_23Sm100TmaWarpSpecializedILi2ELi2ELi32ELb0ELb0EEEJNS5_IJNSA_ILi64EEESF_SF_EEENS5_IJNSQ_IS1G_SC_EENSQ_INS5_IJNSA_ILi32EEESB_EEENS5_IJSC_S1G_EEEEEEEEaSH_aSH_NS1B_6fusion15FusionCallbacksIS1F_NS1O_17LinearCombinationIaiaiLNS_15FloatRoundStyleE2EEES1H_S1N_JEEENS4_5SM1004TMEM4LOAD26SM100_TMEM_LOAD_32dp32b32xENS4_13SM90_TMA_LOADENSZ_INS10_ILi1ELi4ELi3EEES13_NSQ_INS5_IJS14_S1J_EEENS5_IJS1J_SC_EEEEEEENS4_39AutoVectorizingCopyWithAssumedAlignmentILi128EEENS4_14SM90_TMA_STOREES23_S25_S25_EEEvvEEEEvNT_6ParamsE --------------------------
	.section	.nv.constant0._ZN7cutlass13device_kernelINS_4gemm6kernel13GemmUniversalIN4cute5tupleIJiiiiEEENS1_10collective13CollectiveMmaINS1_35MainloopSm100TmaUmmaWarpSpecializedILi5ELi2ELi4ENS5_IJNS4_1CILi2EEENSA_ILi1EEESC_EEEEENS5_IJNSA_ILi128EEESF_SF_EEEaNS5_IJlSC_lEEEaSH_NS4_8TiledMMAINS4_8MMA_AtomIJNS4_21SM100_MMA_S8_2x1SM_SSIaaiLi128ELi128ELNS4_4UMMA5MajorE0ELSM_0ELNSL_8SaturateE0EEEEEENS4_6LayoutINS5_IJSC_SC_SC_EEENS5_IJNSA_ILi0EEESS_SS_EEEEENS5_IJNS4_10UnderscoreESV_SV_EEEEENS4_18SM100_TMA_2SM_LOADENS4_14ComposedLayoutINS4_7SwizzleILi3ELi4ELi3EEENS4_18smem_ptr_flag_bitsILi8EEENSQ_INS5_IJNSA_ILi8EEESF_EEENS5_IJSF_SC_EEEEEEEvNS4_8identityESY_S18_vS19_EENS_8epilogue10collective18CollectiveEpilogueINS1B_23Sm100TmaWarpSpecializedILi2ELi2ELi32ELb0ELb0EEEJNS5_IJNSA_ILi64EEESF_SF_EEENS5_IJNSQ_IS1G_SC_EENSQ_INS5_IJNSA_ILi32EEESB_EEENS5_IJSC_S1G_EEEEEEEEaSH_aSH_NS1B_6fusion15FusionCallbacksIS1F_NS1O_17LinearCombinationIaiaiLNS_15FloatRoundStyleE2EEES1H_S1N_JEEENS4_5SM1004TMEM4LOAD26SM100_TMEM_LOAD_32dp32b32xENS4_13SM90_TMA_LOADENSZ_INS10_ILi1ELi4ELi3EEES13_NSQ_INS5_IJS14_S1J_EEENS5_IJS1J_SC_EEEEEEENS4_39AutoVectorizingCopyWithAssumedAlignmentILi128EEENS4_14SM90_TMA_STOREES23_S25_S25_EEEvvEEEEvNT_6ParamsE,"a",@progbits
	.sectionflags	@""
	.align	4
.nv.constant0._ZN7cutlass13device_kernelINS_4gemm6kernel13GemmUniversalIN4cute5tupleIJiiiiEEENS1_10collective13CollectiveMmaINS1_35MainloopSm100TmaUmmaWarpSpecializedILi5ELi2ELi4ENS5_IJNS4_1CILi2EEENSA_ILi1EEESC_EEEEENS5_IJNSA_ILi128EEESF_SF_EEEaNS5_IJlSC_lEEEaSH_NS4_8TiledMMAINS4_8MMA_AtomIJNS4_21SM100_MMA_S8_2x1SM_SSIaaiLi128ELi128ELNS4_4UMMA5MajorE0ELSM_0ELNSL_8SaturateE0EEEEEENS4_6LayoutINS5_IJSC_SC_SC_EEENS5_IJNSA_ILi0EEESS_SS_EEEEENS5_IJNS4_10UnderscoreESV_SV_EEEEENS4_18SM100_TMA_2SM_LOADENS4_14ComposedLayoutINS4_7SwizzleILi3ELi4ELi3EEENS4_18smem_ptr_flag_bitsILi8EEENSQ_INS5_IJNSA_ILi8EEESF_EEENS5_IJSF_SC_EEEEEEEvNS4_8identityESY_S18_vS19_EENS_8epilogue10collective18CollectiveEpilogueINS1B_23Sm100TmaWarpSpecializedILi2ELi2ELi32ELb0ELb0EEEJNS5_IJNSA_ILi64EEESF_SF_EEENS5_IJNSQ_IS1G_SC_EENSQ_INS5_IJNSA_ILi32EEESB_EEENS5_IJSC_S1G_EEEEEEEEaSH_aSH_NS1B_6fusion15FusionCallbacksIS1F_NS1O_17LinearCombinationIaiaiLNS_15FloatRoundStyleE2EEES1H_S1N_JEEENS4_5SM1004TMEM4LOAD26SM100_TMEM_LOAD_32dp32b32xENS4_13SM90_TMA_LOADENSZ_INS10_ILi1ELi4ELi3EEES13_NSQ_INS5_IJS14_S1J_EEENS5_IJS1J_SC_EEEEEEENS4_39AutoVectorizingCopyWithAssumedAlignmentILi128EEENS4_14SM90_TMA_STOREES23_S25_S25_EEEvvEEEEvNT_6ParamsE:
	.zero		2944


//--------------------- SYMBOLS --------------------------

	.type		.nv.reservedSmem.offset0,@object
	.size		.nv.reservedSmem.offset0,0x4
	.type		.nv.reservedSmem.cap,@object
	.size		.nv.reservedSmem.cap,0x4
	.type		__assertfail,@function
